//
// Generated by NVIDIA NVVM Compiler
//
// Compiler Build ID: CL-36424714
// Cuda compilation tools, release 13.0, V13.0.88
// Based on NVVM 20.0.0
//

.version 9.0
.target sm_100
.address_size 64

	// .globl	_Z14matrixMultiplyPfS_S_S_iiiiii
// _ZZ14matrixMultiplyPfS_S_S_iiiiiiE4ds_M has been demoted
// _ZZ14matrixMultiplyPfS_S_S_iiiiiiE4ds_N has been demoted

.visible .entry _Z14matrixMultiplyPfS_S_S_iiiiii(
	.param .u64 .ptr .align 1 _Z14matrixMultiplyPfS_S_S_iiiiii_param_0,
	.param .u64 .ptr .align 1 _Z14matrixMultiplyPfS_S_S_iiiiii_param_1,
	.param .u64 .ptr .align 1 _Z14matrixMultiplyPfS_S_S_iiiiii_param_2,
	.param .u64 .ptr .align 1 _Z14matrixMultiplyPfS_S_S_iiiiii_param_3,
	.param .u32 _Z14matrixMultiplyPfS_S_S_iiiiii_param_4,
	.param .u32 _Z14matrixMultiplyPfS_S_S_iiiiii_param_5,
	.param .u32 _Z14matrixMultiplyPfS_S_S_iiiiii_param_6,
	.param .u32 _Z14matrixMultiplyPfS_S_S_iiiiii_param_7,
	.param .u32 _Z14matrixMultiplyPfS_S_S_iiiiii_param_8,
	.param .u32 _Z14matrixMultiplyPfS_S_S_iiiiii_param_9
)
{
	.reg .pred 	%p<12>;
	.reg .b32 	%r<49>;
	.reg .b32 	%f<113>;
	.reg .b64 	%rd<16>;
	// demoted variable
	.shared .align 4 .b8 _ZZ14matrixMultiplyPfS_S_S_iiiiiiE4ds_M[4096];
	// demoted variable
	.shared .align 4 .b8 _ZZ14matrixMultiplyPfS_S_S_iiiiiiE4ds_N[4096];
	ld.param.u64 	%rd3, [_Z14matrixMultiplyPfS_S_S_iiiiii_param_0];
	ld.param.u64 	%rd4, [_Z14matrixMultiplyPfS_S_S_iiiiii_param_1];
	ld.param.u64 	%rd5, [_Z14matrixMultiplyPfS_S_S_iiiiii_param_2];
	ld.param.u64 	%rd6, [_Z14matrixMultiplyPfS_S_S_iiiiii_param_3];
	ld.param.u32 	%r24, [_Z14matrixMultiplyPfS_S_S_iiiiii_param_4];
	ld.param.u32 	%r25, [_Z14matrixMultiplyPfS_S_S_iiiiii_param_5];
	ld.param.u32 	%r26, [_Z14matrixMultiplyPfS_S_S_iiiiii_param_6];
	ld.param.u32 	%r27, [_Z14matrixMultiplyPfS_S_S_iiiiii_param_7];
	ld.param.u32 	%r28, [_Z14matrixMultiplyPfS_S_S_iiiiii_param_8];
	ld.param.u32 	%r29, [_Z14matrixMultiplyPfS_S_S_iiiiii_param_9];
	mov.u32 	%r30, %ctaid.x;
	mov.u32 	%r31, %ctaid.y;
	mov.u32 	%r44, %tid.x;
	mov.u32 	%r46, %tid.y;
	shl.b32 	%r32, %r31, 5;
	add.s32 	%r3, %r32, %r46;
	shl.b32 	%r4, %r30, 5;
	add.s32 	%r5, %r4, %r44;
	setp.lt.s32 	%p1, %r25, -30;
	mov.f32 	%f112, 0f00000000;
	@%p1 bra 	$L__BB0_7;
	add.s32 	%r33, %r25, -1;
	shr.s32 	%r34, %r33, 31;
	shr.u32 	%r35, %r34, 27;
	add.s32 	%r36, %r33, %r35;
	shr.s32 	%r37, %r36, 5;
	neg.s32 	%r48, %r37;
	shl.b32 	%r38, %r46, 7;
	mov.u32 	%r39, _ZZ14matrixMultiplyPfS_S_S_iiiiiiE4ds_M;
	add.s32 	%r6, %r39, %r38;
	shl.b32 	%r40, %r44, 2;
	add.s32 	%r7, %r6, %r40;
	mov.u32 	%r41, _ZZ14matrixMultiplyPfS_S_S_iiiiiiE4ds_N;
	add.s32 	%r9, %r41, %r40;
	add.s32 	%r8, %r9, %r38;
	mad.lo.s32 	%r42, %r46, %r27, %r44;
	add.s32 	%r47, %r42, %r4;
	shl.b32 	%r12, %r27, 5;
	mad.lo.s32 	%r45, %r25, %r3, %r44;
	cvta.to.global.u64 	%rd1, %rd4;
	cvta.to.global.u64 	%rd2, %rd5;
	mov.f32 	%f112, 0f00000000;
$L__BB0_2:
	setp.ge.s32 	%p2, %r3, %r24;
	setp.ge.s32 	%p3, %r44, %r25;
	mov.f32 	%f110, 0f00000000;
	or.pred  	%p4, %p2, %p3;
	@%p4 bra 	$L__BB0_4;
	mul.wide.s32 	%rd7, %r45, 4;
	add.s64 	%rd8, %rd1, %rd7;
	ld.global.f32 	%f110, [%rd8];
$L__BB0_4:
	setp.ge.s32 	%p5, %r5, %r27;
	st.shared.f32 	[%r7], %f110;
	setp.ge.s32 	%p6, %r46, %r26;
	mov.f32 	%f111, 0f00000000;
	or.pred  	%p7, %p5, %p6;
	@%p7 bra 	$L__BB0_6;
	mul.wide.s32 	%rd9, %r47, 4;
	add.s64 	%rd10, %rd2, %rd9;
	ld.global.f32 	%f111, [%rd10];
$L__BB0_6:
	st.shared.f32 	[%r8], %f111;
	bar.sync 	0;
	ld.shared.f32 	%f12, [%r6];
	ld.shared.f32 	%f13, [%r9];
	fma.rn.f32 	%f14, %f12, %f13, %f112;
	ld.shared.f32 	%f15, [%r6+4];
	ld.shared.f32 	%f16, [%r9+128];
	fma.rn.f32 	%f17, %f15, %f16, %f14;
	ld.shared.f32 	%f18, [%r6+8];
	ld.shared.f32 	%f19, [%r9+256];
	fma.rn.f32 	%f20, %f18, %f19, %f17;
	ld.shared.f32 	%f21, [%r6+12];
	ld.shared.f32 	%f22, [%r9+384];
	fma.rn.f32 	%f23, %f21, %f22, %f20;
	ld.shared.f32 	%f24, [%r6+16];
	ld.shared.f32 	%f25, [%r9+512];
	fma.rn.f32 	%f26, %f24, %f25, %f23;
	ld.shared.f32 	%f27, [%r6+20];
	ld.shared.f32 	%f28, [%r9+640];
	fma.rn.f32 	%f29, %f27, %f28, %f26;
	ld.shared.f32 	%f30, [%r6+24];
	ld.shared.f32 	%f31, [%r9+768];
	fma.rn.f32 	%f32, %f30, %f31, %f29;
	ld.shared.f32 	%f33, [%r6+28];
	ld.shared.f32 	%f34, [%r9+896];
	fma.rn.f32 	%f35, %f33, %f34, %f32;
	ld.shared.f32 	%f36, [%r6+32];
	ld.shared.f32 	%f37, [%r9+1024];
	fma.rn.f32 	%f38, %f36, %f37, %f35;
	ld.shared.f32 	%f39, [%r6+36];
	ld.shared.f32 	%f40, [%r9+1152];
	fma.rn.f32 	%f41, %f39, %f40, %f38;
	ld.shared.f32 	%f42, [%r6+40];
	ld.shared.f32 	%f43, [%r9+1280];
	fma.rn.f32 	%f44, %f42, %f43, %f41;
	ld.shared.f32 	%f45, [%r6+44];
	ld.shared.f32 	%f46, [%r9+1408];
	fma.rn.f32 	%f47, %f45, %f46, %f44;
	ld.shared.f32 	%f48, [%r6+48];
	ld.shared.f32 	%f49, [%r9+1536];
	fma.rn.f32 	%f50, %f48, %f49, %f47;
	ld.shared.f32 	%f51, [%r6+52];
	ld.shared.f32 	%f52, [%r9+1664];
	fma.rn.f32 	%f53, %f51, %f52, %f50;
	ld.shared.f32 	%f54, [%r6+56];
	ld.shared.f32 	%f55, [%r9+1792];
	fma.rn.f32 	%f56, %f54, %f55, %f53;
	ld.shared.f32 	%f57, [%r6+60];
	ld.shared.f32 	%f58, [%r9+1920];
	fma.rn.f32 	%f59, %f57, %f58, %f56;
	ld.shared.f32 	%f60, [%r6+64];
	ld.shared.f32 	%f61, [%r9+2048];
	fma.rn.f32 	%f62, %f60, %f61, %f59;
	ld.shared.f32 	%f63, [%r6+68];
	ld.shared.f32 	%f64, [%r9+2176];
	fma.rn.f32 	%f65, %f63, %f64, %f62;
	ld.shared.f32 	%f66, [%r6+72];
	ld.shared.f32 	%f67, [%r9+2304];
	fma.rn.f32 	%f68, %f66, %f67, %f65;
	ld.shared.f32 	%f69, [%r6+76];
	ld.shared.f32 	%f70, [%r9+2432];
	fma.rn.f32 	%f71, %f69, %f70, %f68;
	ld.shared.f32 	%f72, [%r6+80];
	ld.shared.f32 	%f73, [%r9+2560];
	fma.rn.f32 	%f74, %f72, %f73, %f71;
	ld.shared.f32 	%f75, [%r6+84];
	ld.shared.f32 	%f76, [%r9+2688];
	fma.rn.f32 	%f77, %f75, %f76, %f74;
	ld.shared.f32 	%f78, [%r6+88];
	ld.shared.f32 	%f79, [%r9+2816];
	fma.rn.f32 	%f80, %f78, %f79, %f77;
	ld.shared.f32 	%f81, [%r6+92];
	ld.shared.f32 	%f82, [%r9+2944];
	fma.rn.f32 	%f83, %f81, %f82, %f80;
	ld.shared.f32 	%f84, [%r6+96];
	ld.shared.f32 	%f85, [%r9+3072];
	fma.rn.f32 	%f86, %f84, %f85, %f83;
	ld.shared.f32 	%f87, [%r6+100];
	ld.shared.f32 	%f88, [%r9+3200];
	fma.rn.f32 	%f89, %f87, %f88, %f86;
	ld.shared.f32 	%f90, [%r6+104];
	ld.shared.f32 	%f91, [%r9+3328];
	fma.rn.f32 	%f92, %f90, %f91, %f89;
	ld.shared.f32 	%f93, [%r6+108];
	ld.shared.f32 	%f94, [%r9+3456];
	fma.rn.f32 	%f95, %f93, %f94, %f92;
	ld.shared.f32 	%f96, [%r6+112];
	ld.shared.f32 	%f97, [%r9+3584];
	fma.rn.f32 	%f98, %f96, %f97, %f95;
	ld.shared.f32 	%f99, [%r6+116];
	ld.shared.f32 	%f100, [%r9+3712];
	fma.rn.f32 	%f101, %f99, %f100, %f98;
	ld.shared.f32 	%f102, [%r6+120];
	ld.shared.f32 	%f103, [%r9+3840];
	fma.rn.f32 	%f104, %f102, %f103, %f101;
	ld.shared.f32 	%f105, [%r6+124];
	ld.shared.f32 	%f106, [%r9+3968];
	fma.rn.f32 	%f112, %f105, %f106, %f104;
	bar.sync 	0;
	add.s32 	%r48, %r48, 1;
	add.s32 	%r47, %r47, %r12;
	add.s32 	%r46, %r46, 32;
	add.s32 	%r45, %r45, 32;
	add.s32 	%r44, %r44, 32;
	setp.ne.s32 	%p8, %r48, 1;
	@%p8 bra 	$L__BB0_2;
$L__BB0_7:
	setp.ge.s32 	%p9, %r3, %r28;
	setp.ge.s32 	%p10, %r5, %r29;
	or.pred  	%p11, %p9, %p10;
	@%p11 bra 	$L__BB0_9;
	mad.lo.s32 	%r43, %r29, %r3, %r5;
	cvta.to.global.u64 	%rd11, %rd3;
	mul.wide.u32 	%rd12, %r43, 4;
	add.s64 	%rd13, %rd11, %rd12;
	ld.global.f32 	%f107, [%rd13];
	sub.f32 	%f108, %f107, %f112;
	cvta.to.global.u64 	%rd14, %rd6;
	add.s64 	%rd15, %rd14, %rd12;
	st.global.f32 	[%rd15], %f108;
$L__BB0_9:
	ret;

}
	// .globl	_Z10sgd_kernelPfS_S_ffiii
.visible .entry _Z10sgd_kernelPfS_S_ffiii(
	.param .u64 .ptr .align 1 _Z10sgd_kernelPfS_S_ffiii_param_0,
	.param .u64 .ptr .align 1 _Z10sgd_kernelPfS_S_ffiii_param_1,
	.param .u64 .ptr .align 1 _Z10sgd_kernelPfS_S_ffiii_param_2,
	.param .f32 _Z10sgd_kernelPfS_S_ffiii_param_3,
	.param .f32 _Z10sgd_kernelPfS_S_ffiii_param_4,
	.param .u32 _Z10sgd_kernelPfS_S_ffiii_param_5,
	.param .u32 _Z10sgd_kernelPfS_S_ffiii_param_6,
	.param .u32 _Z10sgd_kernelPfS_S_ffiii_param_7
)
{
	.reg .pred 	%p<25>;
	.reg .b32 	%r<82>;
	.reg .b32 	%f<189>;
	.reg .b64 	%rd<89>;

	ld.param.u64 	%rd11, [_Z10sgd_kernelPfS_S_ffiii_param_0];
	ld.param.u64 	%rd12, [_Z10sgd_kernelPfS_S_ffiii_param_1];
	ld.param.u64 	%rd13, [_Z10sgd_kernelPfS_S_ffiii_param_2];
	ld.param.f32 	%f26, [_Z10sgd_kernelPfS_S_ffiii_param_3];
	ld.param.f32 	%f27, [_Z10sgd_kernelPfS_S_ffiii_param_4];
	ld.param.u32 	%r45, [_Z10sgd_kernelPfS_S_ffiii_param_5];
	ld.param.u32 	%r43, [_Z10sgd_kernelPfS_S_ffiii_param_6];
	ld.param.u32 	%r44, [_Z10sgd_kernelPfS_S_ffiii_param_7];
	cvta.to.global.u64 	%rd1, %rd13;
	cvta.to.global.u64 	%rd2, %rd12;
	cvta.to.global.u64 	%rd3, %rd11;
	mov.u32 	%r46, %ctaid.x;
	mov.u32 	%r47, %ntid.x;
	mov.u32 	%r48, %tid.x;
	mad.lo.s32 	%r1, %r46, %r47, %r48;
	mov.u32 	%r49, %ctaid.y;
	mov.u32 	%r50, %ntid.y;
	mov.u32 	%r51, %tid.y;
	mad.lo.s32 	%r52, %r49, %r50, %r51;
	setp.ge.s32 	%p1, %r1, %r44;
	setp.ge.s32 	%p2, %r52, %r45;
	or.pred  	%p3, %p1, %p2;
	@%p3 bra 	$L__BB1_15;
	setp.lt.s32 	%p4, %r43, 1;
	mov.f32 	%f180, 0f00000000;
	@%p4 bra 	$L__BB1_14;
	mul.lo.s32 	%r3, %r43, %r52;
	mul.lo.s32 	%r4, %r43, %r1;
	and.b32  	%r5, %r43, 15;
	setp.lt.u32 	%p5, %r43, 16;
	mov.f32 	%f180, 0f00000000;
	mov.b32 	%r72, 0;
	@%p5 bra 	$L__BB1_5;
	and.b32  	%r72, %r43, 2147483632;
	neg.s32 	%r70, %r72;
	mul.wide.u32 	%rd14, %r3, 4;
	add.s64 	%rd15, %rd14, %rd1;
	add.s64 	%rd87, %rd15, 32;
	add.s64 	%rd5, %rd2, 32;
	mov.f32 	%f180, 0f00000000;
	mov.u32 	%r69, %r4;
$L__BB1_4:
	.pragma "nounroll";
	mul.wide.s32 	%rd16, %r69, 4;
	add.s64 	%rd17, %rd5, %rd16;
	ld.global.f32 	%f32, [%rd87+-32];
	ld.global.f32 	%f33, [%rd17+-32];
	fma.rn.f32 	%f34, %f32, %f33, %f180;
	ld.global.f32 	%f35, [%rd87+-28];
	ld.global.f32 	%f36, [%rd17+-28];
	fma.rn.f32 	%f37, %f35, %f36, %f34;
	ld.global.f32 	%f38, [%rd87+-24];
	ld.global.f32 	%f39, [%rd17+-24];
	fma.rn.f32 	%f40, %f38, %f39, %f37;
	ld.global.f32 	%f41, [%rd87+-20];
	ld.global.f32 	%f42, [%rd17+-20];
	fma.rn.f32 	%f43, %f41, %f42, %f40;
	ld.global.f32 	%f44, [%rd87+-16];
	ld.global.f32 	%f45, [%rd17+-16];
	fma.rn.f32 	%f46, %f44, %f45, %f43;
	ld.global.f32 	%f47, [%rd87+-12];
	ld.global.f32 	%f48, [%rd17+-12];
	fma.rn.f32 	%f49, %f47, %f48, %f46;
	ld.global.f32 	%f50, [%rd87+-8];
	ld.global.f32 	%f51, [%rd17+-8];
	fma.rn.f32 	%f52, %f50, %f51, %f49;
	ld.global.f32 	%f53, [%rd87+-4];
	ld.global.f32 	%f54, [%rd17+-4];
	fma.rn.f32 	%f55, %f53, %f54, %f52;
	ld.global.f32 	%f56, [%rd87];
	ld.global.f32 	%f57, [%rd17];
	fma.rn.f32 	%f58, %f56, %f57, %f55;
	ld.global.f32 	%f59, [%rd87+4];
	ld.global.f32 	%f60, [%rd17+4];
	fma.rn.f32 	%f61, %f59, %f60, %f58;
	ld.global.f32 	%f62, [%rd87+8];
	ld.global.f32 	%f63, [%rd17+8];
	fma.rn.f32 	%f64, %f62, %f63, %f61;
	ld.global.f32 	%f65, [%rd87+12];
	ld.global.f32 	%f66, [%rd17+12];
	fma.rn.f32 	%f67, %f65, %f66, %f64;
	ld.global.f32 	%f68, [%rd87+16];
	ld.global.f32 	%f69, [%rd17+16];
	fma.rn.f32 	%f70, %f68, %f69, %f67;
	ld.global.f32 	%f71, [%rd87+20];
	ld.global.f32 	%f72, [%rd17+20];
	fma.rn.f32 	%f73, %f71, %f72, %f70;
	ld.global.f32 	%f74, [%rd87+24];
	ld.global.f32 	%f75, [%rd17+24];
	fma.rn.f32 	%f76, %f74, %f75, %f73;
	ld.global.f32 	%f77, [%rd87+28];
	ld.global.f32 	%f78, [%rd17+28];
	fma.rn.f32 	%f180, %f77, %f78, %f76;
	add.s32 	%r70, %r70, 16;
	add.s64 	%rd87, %rd87, 64;
	add.s32 	%r69, %r69, 16;
	setp.ne.s32 	%p6, %r70, 0;
	@%p6 bra 	$L__BB1_4;
$L__BB1_5:
	setp.eq.s32 	%p7, %r5, 0;
	@%p7 bra 	$L__BB1_14;
	and.b32  	%r13, %r43, 7;
	setp.lt.u32 	%p8, %r5, 8;
	@%p8 bra 	$L__BB1_8;
	add.s32 	%r54, %r72, %r3;
	mul.wide.u32 	%rd18, %r54, 4;
	add.s64 	%rd19, %rd1, %rd18;
	ld.global.f32 	%f80, [%rd19];
	add.s32 	%r55, %r72, %r4;
	mul.wide.s32 	%rd20, %r55, 4;
	add.s64 	%rd21, %rd2, %rd20;
	ld.global.f32 	%f81, [%rd21];
	fma.rn.f32 	%f82, %f80, %f81, %f180;
	cvt.u64.u32 	%rd22, %r3;
	cvt.u64.u32 	%rd23, %r72;
	add.s64 	%rd24, %rd23, %rd22;
	shl.b64 	%rd25, %rd24, 2;
	add.s64 	%rd26, %rd1, %rd25;
	ld.global.f32 	%f83, [%rd26+4];
	ld.global.f32 	%f84, [%rd21+4];
	fma.rn.f32 	%f85, %f83, %f84, %f82;
	ld.global.f32 	%f86, [%rd26+8];
	ld.global.f32 	%f87, [%rd21+8];
	fma.rn.f32 	%f88, %f86, %f87, %f85;
	ld.global.f32 	%f89, [%rd26+12];
	ld.global.f32 	%f90, [%rd21+12];
	fma.rn.f32 	%f91, %f89, %f90, %f88;
	ld.global.f32 	%f92, [%rd26+16];
	ld.global.f32 	%f93, [%rd21+16];
	fma.rn.f32 	%f94, %f92, %f93, %f91;
	ld.global.f32 	%f95, [%rd26+20];
	ld.global.f32 	%f96, [%rd21+20];
	fma.rn.f32 	%f97, %f95, %f96, %f94;
	ld.global.f32 	%f98, [%rd26+24];
	ld.global.f32 	%f99, [%rd21+24];
	fma.rn.f32 	%f100, %f98, %f99, %f97;
	ld.global.f32 	%f101, [%rd26+28];
	ld.global.f32 	%f102, [%rd21+28];
	fma.rn.f32 	%f180, %f101, %f102, %f100;
	add.s32 	%r72, %r72, 8;
$L__BB1_8:
	setp.eq.s32 	%p9, %r13, 0;
	@%p9 bra 	$L__BB1_14;
	and.b32  	%r16, %r43, 3;
	setp.lt.u32 	%p10, %r13, 4;
	@%p10 bra 	$L__BB1_11;
	add.s32 	%r56, %r72, %r3;
	mul.wide.u32 	%rd27, %r56, 4;
	add.s64 	%rd28, %rd1, %rd27;
	ld.global.f32 	%f104, [%rd28];
	add.s32 	%r57, %r72, %r4;
	mul.wide.s32 	%rd29, %r57, 4;
	add.s64 	%rd30, %rd2, %rd29;
	ld.global.f32 	%f105, [%rd30];
	fma.rn.f32 	%f106, %f104, %f105, %f180;
	cvt.u64.u32 	%rd31, %r3;
	cvt.u64.u32 	%rd32, %r72;
	add.s64 	%rd33, %rd32, %rd31;
	shl.b64 	%rd34, %rd33, 2;
	add.s64 	%rd35, %rd1, %rd34;
	ld.global.f32 	%f107, [%rd35+4];
	ld.global.f32 	%f108, [%rd30+4];
	fma.rn.f32 	%f109, %f107, %f108, %f106;
	ld.global.f32 	%f110, [%rd35+8];
	ld.global.f32 	%f111, [%rd30+8];
	fma.rn.f32 	%f112, %f110, %f111, %f109;
	ld.global.f32 	%f113, [%rd35+12];
	ld.global.f32 	%f114, [%rd30+12];
	fma.rn.f32 	%f180, %f113, %f114, %f112;
	add.s32 	%r72, %r72, 4;
$L__BB1_11:
	setp.eq.s32 	%p11, %r16, 0;
	@%p11 bra 	$L__BB1_14;
	add.s32 	%r75, %r72, %r4;
	add.s32 	%r58, %r72, %r3;
	mul.wide.u32 	%rd36, %r58, 4;
	add.s64 	%rd88, %rd1, %rd36;
	neg.s32 	%r74, %r16;
$L__BB1_13:
	.pragma "nounroll";
	mul.wide.s32 	%rd37, %r75, 4;
	add.s64 	%rd38, %rd2, %rd37;
	ld.global.f32 	%f115, [%rd88];
	ld.global.f32 	%f116, [%rd38];
	fma.rn.f32 	%f180, %f115, %f116, %f180;
	add.s32 	%r75, %r75, 1;
	add.s64 	%rd88, %rd88, 4;
	add.s32 	%r74, %r74, 1;
	setp.ne.s32 	%p12, %r74, 0;
	@%p12 bra 	$L__BB1_13;
$L__BB1_14:
	bar.sync 	0;
	mad.lo.s32 	%r59, %r44, %r52, %r1;
	mul.wide.s32 	%rd39, %r59, 4;
	add.s64 	%rd40, %rd3, %rd39;
	ld.global.f32 	%f117, [%rd40];
	mul.f32 	%f118, %f26, %f117;
	sub.f32 	%f119, %f180, %f118;
	fma.rn.f32 	%f120, %f27, %f119, %f117;
	st.global.f32 	[%rd40], %f120;
$L__BB1_15:
	setp.ge.s32 	%p13, %r1, %r43;
	setp.ge.s32 	%p14, %r52, %r44;
	or.pred  	%p15, %p13, %p14;
	@%p15 bra 	$L__BB1_29;
	setp.lt.s32 	%p16, %r45, 1;
	mov.f32 	%f188, 0f00000000;
	@%p16 bra 	$L__BB1_28;
	and.b32  	%r25, %r45, 7;
	setp.lt.u32 	%p17, %r45, 8;
	mov.f32 	%f188, 0f00000000;
	mov.b32 	%r80, 0;
	@%p17 bra 	$L__BB1_20;
	and.b32  	%r80, %r45, 2147483640;
	neg.s32 	%r78, %r80;
	shl.b32 	%r28, %r44, 3;
	shl.b32 	%r29, %r43, 3;
	mov.f32 	%f188, 0f00000000;
	mul.wide.s32 	%rd45, %r43, 4;
	mul.wide.s32 	%rd47, %r44, 4;
	mov.u32 	%r76, %r1;
	mov.u32 	%r77, %r52;
$L__BB1_19:
	.pragma "nounroll";
	mul.wide.s32 	%rd41, %r76, 4;
	add.s64 	%rd42, %rd1, %rd41;
	ld.global.f32 	%f125, [%rd42];
	mul.wide.s32 	%rd43, %r77, 4;
	add.s64 	%rd44, %rd3, %rd43;
	ld.global.f32 	%f126, [%rd44];
	fma.rn.f32 	%f127, %f125, %f126, %f188;
	add.s64 	%rd46, %rd42, %rd45;
	ld.global.f32 	%f128, [%rd46];
	add.s64 	%rd48, %rd44, %rd47;
	ld.global.f32 	%f129, [%rd48];
	fma.rn.f32 	%f130, %f128, %f129, %f127;
	add.s64 	%rd49, %rd46, %rd45;
	ld.global.f32 	%f131, [%rd49];
	add.s64 	%rd50, %rd48, %rd47;
	ld.global.f32 	%f132, [%rd50];
	fma.rn.f32 	%f133, %f131, %f132, %f130;
	add.s64 	%rd51, %rd49, %rd45;
	ld.global.f32 	%f134, [%rd51];
	add.s64 	%rd52, %rd50, %rd47;
	ld.global.f32 	%f135, [%rd52];
	fma.rn.f32 	%f136, %f134, %f135, %f133;
	add.s64 	%rd53, %rd51, %rd45;
	ld.global.f32 	%f137, [%rd53];
	add.s64 	%rd54, %rd52, %rd47;
	ld.global.f32 	%f138, [%rd54];
	fma.rn.f32 	%f139, %f137, %f138, %f136;
	add.s64 	%rd55, %rd53, %rd45;
	ld.global.f32 	%f140, [%rd55];
	add.s64 	%rd56, %rd54, %rd47;
	ld.global.f32 	%f141, [%rd56];
	fma.rn.f32 	%f142, %f140, %f141, %f139;
	add.s64 	%rd57, %rd55, %rd45;
	ld.global.f32 	%f143, [%rd57];
	add.s64 	%rd58, %rd56, %rd47;
	ld.global.f32 	%f144, [%rd58];
	fma.rn.f32 	%f145, %f143, %f144, %f142;
	add.s64 	%rd59, %rd57, %rd45;
	ld.global.f32 	%f146, [%rd59];
	add.s64 	%rd60, %rd58, %rd47;
	ld.global.f32 	%f147, [%rd60];
	fma.rn.f32 	%f188, %f146, %f147, %f145;
	add.s32 	%r78, %r78, 8;
	add.s32 	%r77, %r77, %r28;
	add.s32 	%r76, %r76, %r29;
	setp.ne.s32 	%p18, %r78, 0;
	@%p18 bra 	$L__BB1_19;
$L__BB1_20:
	setp.eq.s32 	%p19, %r25, 0;
	@%p19 bra 	$L__BB1_28;
	and.b32  	%r37, %r45, 3;
	setp.lt.u32 	%p20, %r25, 4;
	@%p20 bra 	$L__BB1_23;
	mad.lo.s32 	%r61, %r80, %r43, %r1;
	mul.wide.s32 	%rd61, %r61, 4;
	add.s64 	%rd62, %rd1, %rd61;
	ld.global.f32 	%f149, [%rd62];
	mad.lo.s32 	%r62, %r80, %r44, %r52;
	mul.wide.s32 	%rd63, %r62, 4;
	add.s64 	%rd64, %rd3, %rd63;
	ld.global.f32 	%f150, [%rd64];
	fma.rn.f32 	%f151, %f149, %f150, %f188;
	mul.wide.s32 	%rd65, %r43, 4;
	add.s64 	%rd66, %rd62, %rd65;
	ld.global.f32 	%f152, [%rd66];
	mul.wide.s32 	%rd67, %r44, 4;
	add.s64 	%rd68, %rd64, %rd67;
	ld.global.f32 	%f153, [%rd68];
	fma.rn.f32 	%f154, %f152, %f153, %f151;
	add.s64 	%rd69, %rd66, %rd65;
	ld.global.f32 	%f155, [%rd69];
	add.s64 	%rd70, %rd68, %rd67;
	ld.global.f32 	%f156, [%rd70];
	fma.rn.f32 	%f157, %f155, %f156, %f154;
	add.s64 	%rd71, %rd69, %rd65;
	ld.global.f32 	%f158, [%rd71];
	add.s64 	%rd72, %rd70, %rd67;
	ld.global.f32 	%f159, [%rd72];
	fma.rn.f32 	%f188, %f158, %f159, %f157;
	add.s32 	%r80, %r80, 4;
$L__BB1_23:
	setp.eq.s32 	%p21, %r37, 0;
	@%p21 bra 	$L__BB1_28;
	setp.eq.s32 	%p22, %r37, 1;
	@%p22 bra 	$L__BB1_26;
	mad.lo.s32 	%r63, %r80, %r43, %r1;
	mul.wide.s32 	%rd73, %r63, 4;
	add.s64 	%rd74, %rd1, %rd73;
	ld.global.f32 	%f161, [%rd74];
	mad.lo.s32 	%r64, %r80, %r44, %r52;
	mul.wide.s32 	%rd75, %r64, 4;
	add.s64 	%rd76, %rd3, %rd75;
	ld.global.f32 	%f162, [%rd76];
	fma.rn.f32 	%f163, %f161, %f162, %f188;
	mul.wide.s32 	%rd77, %r43, 4;
	add.s64 	%rd78, %rd74, %rd77;
	ld.global.f32 	%f164, [%rd78];
	mul.wide.s32 	%rd79, %r44, 4;
	add.s64 	%rd80, %rd76, %rd79;
	ld.global.f32 	%f165, [%rd80];
	fma.rn.f32 	%f188, %f164, %f165, %f163;
	add.s32 	%r80, %r80, 2;
$L__BB1_26:
	and.b32  	%r65, %r45, 1;
	setp.eq.b32 	%p23, %r65, 1;
	not.pred 	%p24, %p23;
	@%p24 bra 	$L__BB1_28;
	mad.lo.s32 	%r66, %r80, %r43, %r1;
	mul.wide.s32 	%rd81, %r66, 4;
	add.s64 	%rd82, %rd1, %rd81;
	ld.global.f32 	%f166, [%rd82];
	mad.lo.s32 	%r67, %r80, %r44, %r52;
	mul.wide.s32 	%rd83, %r67, 4;
	add.s64 	%rd84, %rd3, %rd83;
	ld.global.f32 	%f167, [%rd84];
	fma.rn.f32 	%f188, %f166, %f167, %f188;
$L__BB1_28:
	bar.sync 	0;
	mad.lo.s32 	%r68, %r43, %r52, %r1;
	mul.wide.s32 	%rd85, %r68, 4;
	add.s64 	%rd86, %rd2, %rd85;
	ld.global.f32 	%f168, [%rd86];
	mul.f32 	%f169, %f26, %f168;
	sub.f32 	%f170, %f188, %f169;
	fma.rn.f32 	%f171, %f27, %f170, %f168;
	st.global.f32 	[%rd86], %f171;
$L__BB1_29:
	ret;

}


// ===== COMPILED SASS (sm_100) =====

	.target	sm_100

	.elftype	@"ET_EXEC"


//--------------------- .note.nv.tkinfo           --------------------------
	.section	.note.nv.tkinfo,"",@"SHT_NOTE"
	.sectionflags	@"SHF_NOTE_NV_TKINFO"
	.tkinfo
        /*0018*/ 	.word	0x00000002
        /*0030*/ 	.string	""
        /*0030*/ 	.string	"ptxas"
        /*0030*/ 	.string	"Cuda compilation tools, release 13.0, V13.0.88"
        /*0030*/ 	.string	"Build cuda_13.0.r13.0/compiler.36424714_0"
        /*0030*/ 	.string	"-arch sm_100 -m 64 "



//--------------------- .note.nv.cuinfo           --------------------------
	.section	.note.nv.cuinfo,"",@"SHT_NOTE"
	.sectionflags	@"SHF_NOTE_NV_CUINFO"
        /*0018*/ 	.short	0x0002
        /*001a*/ 	.short	0x0064
        /*001c*/ 	.short	0x0082
	.zero		2


//--------------------- .nv.info                  --------------------------
	.section	.nv.info,"",@"SHT_CUDA_INFO"
	.align	4


	//----- nvinfo : EIATTR_REGCOUNT
	.align		4
        /*0000*/ 	.byte	0x04, 0x2f
        /*0002*/ 	.short	(.L_1 - .L_0)
	.align		4
.L_0:
        /*0004*/ 	.word	index@(_Z14matrixMultiplyPfS_S_S_iiiiii)
        /*0008*/ 	.word	0x00000020


	//----- nvinfo : EIATTR_FRAME_SIZE
	.align		4
.L_1:
        /*000c*/ 	.byte	0x04, 0x11
        /*000e*/ 	.short	(.L_3 - .L_2)
	.align		4
.L_2:
        /*0010*/ 	.word	index@(_Z14matrixMultiplyPfS_S_S_iiiiii)
        /*0014*/ 	.word	0x00000000


	//----- nvinfo : EIATTR_REGCOUNT
	.align		4
.L_3:
        /*0018*/ 	.byte	0x04, 0x2f
        /*001a*/ 	.short	(.L_5 - .L_4)
	.align		4
.L_4:
        /*001c*/ 	.word	index@(_Z10sgd_kernelPfS_S_ffiii)
        /*0020*/ 	.word	0x00000020


	//----- nvinfo : EIATTR_FRAME_SIZE
	.align		4
.L_5:
        /*0024*/ 	.byte	0x04, 0x11
        /*0026*/ 	.short	(.L_7 - .L_6)
	.align		4
.L_6:
        /*0028*/ 	.word	index@(_Z10sgd_kernelPfS_S_ffiii)
        /*002c*/ 	.word	0x00000000


	//----- nvinfo : EIATTR_MIN_STACK_SIZE
	.align		4
.L_7:
        /*0030*/ 	.byte	0x04, 0x12
        /*0032*/ 	.short	(.L_9 - .L_8)
	.align		4
.L_8:
        /*0034*/ 	.word	index@(_Z10sgd_kernelPfS_S_ffiii)
        /*0038*/ 	.word	0x00000000


	//----- nvinfo : EIATTR_MIN_STACK_SIZE
	.align		4
.L_9:
        /*003c*/ 	.byte	0x04, 0x12
        /*003e*/ 	.short	(.L_11 - .L_10)
	.align		4
.L_10:
        /*0040*/ 	.word	index@(_Z14matrixMultiplyPfS_S_S_iiiiii)
        /*0044*/ 	.word	0x00000000
.L_11:


//--------------------- .nv.compat                --------------------------
	.section	.nv.compat,"",@"SHT_CUDA_COMPAT_INFO"
	.align	4
        /*0000*/ 	.byte	0x02, 0x09, 0x00, 0x00, 0x02, 0x02, 0x01, 0x00, 0x02, 0x05, 0x05, 0x00, 0x03, 0x07, 0x01, 0x01
        /*0010*/ 	.byte	0x02, 0x03, 0x00, 0x00, 0x02, 0x06, 0x01, 0x00, 0x04, 0x0b, 0x08, 0x00, 0x09, 0x00, 0x00, 0x00
        /*0020*/ 	.byte	0x00, 0x00, 0x00, 0x00


//--------------------- .nv.info._Z10sgd_kernelPfS_S_ffiii --------------------------
	.section	.nv.info._Z10sgd_kernelPfS_S_ffiii,"",@"SHT_CUDA_INFO"
	.sectionflags	@""
	.align	4


	//----- nvinfo : EIATTR_CUDA_API_VERSION
	.align		4
        /*0000*/ 	.byte	0x04, 0x37
        /*0002*/ 	.short	(.L_13 - .L_12)
.L_12:
        /*0004*/ 	.word	0x00000082


	//----- nvinfo : EIATTR_KPARAM_INFO
	.align		4
.L_13:
        /*0008*/ 	.byte	0x04, 0x17
        /*000a*/ 	.short	(.L_15 - .L_14)
.L_14:
        /*000c*/ 	.word	0x00000000
        /*0010*/ 	.short	0x0007
        /*0012*/ 	.short	0x0028
        /*0014*/ 	.byte	0x00, 0xf0, 0x11, 0x00


	//----- nvinfo : EIATTR_KPARAM_INFO
	.align		4
.L_15:
        /*0018*/ 	.byte	0x04, 0x17
        /*001a*/ 	.short	(.L_17 - .L_16)
.L_16:
        /*001c*/ 	.word	0x00000000
        /*0020*/ 	.short	0x0006
        /*0022*/ 	.short	0x0024
        /*0024*/ 	.byte	0x00, 0xf0, 0x11, 0x00


	//----- nvinfo : EIATTR_KPARAM_INFO
	.align		4
.L_17:
        /*0028*/ 	.byte	0x04, 0x17
        /*002a*/ 	.short	(.L_19 - .L_18)
.L_18:
        /*002c*/ 	.word	0x00000000
        /*0030*/ 	.short	0x0005
        /*0032*/ 	.short	0x0020
        /*0034*/ 	.byte	0x00, 0xf0, 0x11, 0x00


	//----- nvinfo : EIATTR_KPARAM_INFO
	.align		4
.L_19:
        /*0038*/ 	.byte	0x04, 0x17
        /*003a*/ 	.short	(.L_21 - .L_20)
.L_20:
        /*003c*/ 	.word	0x00000000
        /*0040*/ 	.short	0x0004
        /*0042*/ 	.short	0x001c
        /*0044*/ 	.byte	0x00, 0xf0, 0x11, 0x00


	//----- nvinfo : EIATTR_KPARAM_INFO
	.align		4
.L_21:
        /*0048*/ 	.byte	0x04, 0x17
        /*004a*/ 	.short	(.L_23 - .L_22)
.L_22:
        /*004c*/ 	.word	0x00000000
        /*0050*/ 	.short	0x0003
        /*0052*/ 	.short	0x0018
        /*0054*/ 	.byte	0x00, 0xf0, 0x11, 0x00


	//----- nvinfo : EIATTR_KPARAM_INFO
	.align		4
.L_23:
        /*0058*/ 	.byte	0x04, 0x17
        /*005a*/ 	.short	(.L_25 - .L_24)
.L_24:
        /*005c*/ 	.word	0x00000000
        /*0060*/ 	.short	0x0002
        /*0062*/ 	.short	0x0010
        /*0064*/ 	.byte	0x00, 0xf5, 0x21, 0x00


	//----- nvinfo : EIATTR_KPARAM_INFO
	.align		4
.L_25:
        /*0068*/ 	.byte	0x04, 0x17
        /*006a*/ 	.short	(.L_27 - .L_26)
.L_26:
        /*006c*/ 	.word	0x00000000
        /*0070*/ 	.short	0x0001
        /*0072*/ 	.short	0x0008
        /*0074*/ 	.byte	0x00, 0xf5, 0x21, 0x00


	//----- nvinfo : EIATTR_KPARAM_INFO
	.align		4
.L_27:
        /*0078*/ 	.byte	0x04, 0x17
        /*007a*/ 	.short	(.L_29 - .L_28)
.L_28:
        /*007c*/ 	.word	0x00000000
        /*0080*/ 	.short	0x0000
        /*0082*/ 	.short	0x0000
        /*0084*/ 	.byte	0x00, 0xf5, 0x21, 0x00


	//----- nvinfo : EIATTR_SPARSE_MMA_MASK
	.align		4
.L_29:
        /*0088*/ 	.byte	0x03, 0x50
        /*008a*/ 	.short	0x0000


	//----- nvinfo : EIATTR_MAXREG_COUNT
	.align		4
        /*008c*/ 	.byte	0x03, 0x1b
        /*008e*/ 	.short	0x00ff


	//----- nvinfo : EIATTR_NUM_BARRIERS
	.align		4
        /*0090*/ 	.byte	0x02, 0x4c
        /*0092*/ 	.byte	0x01
	.zero		1


	//----- nvinfo : EIATTR_MERCURY_ISA_VERSION
	.align		4
        /*0094*/ 	.byte	0x03, 0x5f
        /*0096*/ 	.short	0x0101


	//----- nvinfo : EIATTR_VRC_CTA_INIT_COUNT
	.align		4
        /*0098*/ 	.byte	0x02, 0x4a
	.zero		1
	.zero		1


	//----- nvinfo : EIATTR_EXIT_INSTR_OFFSETS
	.align		4
        /*009c*/ 	.byte	0x04, 0x1c
        /*009e*/ 	.short	(.L_31 - .L_30)


	//   ....[0]....
.L_30:
        /*00a0*/ 	.word	0x00000c60


	//   ....[1]....
        /*00a4*/ 	.word	0x000014a0


	//----- nvinfo : EIATTR_CRS_STACK_SIZE
	.align		4
.L_31:
        /*00a8*/ 	.byte	0x04, 0x1e
        /*00aa*/ 	.short	(.L_33 - .L_32)
.L_32:
        /*00ac*/ 	.word	0x00000000


	//----- nvinfo : EIATTR_CBANK_PARAM_SIZE
	.align		4
.L_33:
        /*00b0*/ 	.byte	0x03, 0x19
        /*00b2*/ 	.short	0x002c


	//----- nvinfo : EIATTR_PARAM_CBANK
	.align		4
        /*00b4*/ 	.byte	0x04, 0x0a
        /*00b6*/ 	.short	(.L_35 - .L_34)
	.align		4
.L_34:
        /*00b8*/ 	.word	index@(.nv.constant0._Z10sgd_kernelPfS_S_ffiii)
        /*00bc*/ 	.short	0x0380
        /*00be*/ 	.short	0x002c


	//----- nvinfo : EIATTR_SW_WAR
	.align		4
.L_35:
        /*00c0*/ 	.byte	0x04, 0x36
        /*00c2*/ 	.short	(.L_37 - .L_36)
.L_36:
        /*00c4*/ 	.word	0x00000008
.L_37:


//--------------------- .nv.info._Z14matrixMultiplyPfS_S_S_iiiiii --------------------------
	.section	.nv.info._Z14matrixMultiplyPfS_S_S_iiiiii,"",@"SHT_CUDA_INFO"
	.sectionflags	@""
	.align	4


	//----- nvinfo : EIATTR_CUDA_API_VERSION
	.align		4
        /*0000*/ 	.byte	0x04, 0x37
        /*0002*/ 	.short	(.L_39 - .L_38)
.L_38:
        /*0004*/ 	.word	0x00000082


	//----- nvinfo : EIATTR_KPARAM_INFO
	.align		4
.L_39:
        /*0008*/ 	.byte	0x04, 0x17
        /*000a*/ 	.short	(.L_41 - .L_40)
.L_40:
        /*000c*/ 	.word	0x00000000
        /*0010*/ 	.short	0x0009
        /*0012*/ 	.short	0x0034
        /*0014*/ 	.byte	0x00, 0xf0, 0x11, 0x00


	//----- nvinfo : EIATTR_KPARAM_INFO
	.align		4
.L_41:
        /*0018*/ 	.byte	0x04, 0x17
        /*001a*/ 	.short	(.L_43 - .L_42)
.L_42:
        /*001c*/ 	.word	0x00000000
        /*0020*/ 	.short	0x0008
        /*0022*/ 	.short	0x0030
        /*0024*/ 	.byte	0x00, 0xf0, 0x11, 0x00


	//----- nvinfo : EIATTR_KPARAM_INFO
	.align		4
.L_43:
        /*0028*/ 	.byte	0x04, 0x17
        /*002a*/ 	.short	(.L_45 - .L_44)
.L_44:
        /*002c*/ 	.word	0x00000000
        /*0030*/ 	.short	0x0007
        /*0032*/ 	.short	0x002c
        /*0034*/ 	.byte	0x00, 0xf0, 0x11, 0x00


	//----- nvinfo : EIATTR_KPARAM_INFO
	.align		4
.L_45:
        /*0038*/ 	.byte	0x04, 0x17
        /*003a*/ 	.short	(.L_47 - .L_46)
.L_46:
        /*003c*/ 	.word	0x00000000
        /*0040*/ 	.short	0x0006
        /*0042*/ 	.short	0x0028
        /*0044*/ 	.byte	0x00, 0xf0, 0x11, 0x00


	//----- nvinfo : EIATTR_KPARAM_INFO
	.align		4
.L_47:
        /*0048*/ 	.byte	0x04, 0x17
        /*004a*/ 	.short	(.L_49 - .L_48)
.L_48:
        /*004c*/ 	.word	0x00000000
        /*0050*/ 	.short	0x0005
        /*0052*/ 	.short	0x0024
        /*0054*/ 	.byte	0x00, 0xf0, 0x11, 0x00


	//----- nvinfo : EIATTR_KPARAM_INFO
	.align		4
.L_49:
        /*0058*/ 	.byte	0x04, 0x17
        /*005a*/ 	.short	(.L_51 - .L_50)
.L_50:
        /*005c*/ 	.word	0x00000000
        /*0060*/ 	.short	0x0004
        /*0062*/ 	.short	0x0020
        /*0064*/ 	.byte	0x00, 0xf0, 0x11, 0x00


	//----- nvinfo : EIATTR_KPARAM_INFO
	.align		4
.L_51:
        /*0068*/ 	.byte	0x04, 0x17
        /*006a*/ 	.short	(.L_53 - .L_52)
.L_52:
        /*006c*/ 	.word	0x00000000
        /*0070*/ 	.short	0x0003
        /*0072*/ 	.short	0x0018
        /*0074*/ 	.byte	0x00, 0xf5, 0x21, 0x00


	//----- nvinfo : EIATTR_KPARAM_INFO
	.align		4
.L_53:
        /*0078*/ 	.byte	0x04, 0x17
        /*007a*/ 	.short	(.L_55 - .L_54)
.L_54:
        /*007c*/ 	.word	0x00000000
        /*0080*/ 	.short	0x0002
        /*0082*/ 	.short	0x0010
        /*0084*/ 	.byte	0x00, 0xf5, 0x21, 0x00


	//----- nvinfo : EIATTR_KPARAM_INFO
	.align		4
.L_55:
        /*0088*/ 	.byte	0x04, 0x17
        /*008a*/ 	.short	(.L_57 - .L_56)
.L_56:
        /*008c*/ 	.word	0x00000000
        /*0090*/ 	.short	0x0001
        /*0092*/ 	.short	0x0008
        /*0094*/ 	.byte	0x00, 0xf5, 0x21, 0x00


	//----- nvinfo : EIATTR_KPARAM_INFO
	.align		4
.L_57:
        /*0098*/ 	.byte	0x04, 0x17
        /*009a*/ 	.short	(.L_59 - .L_58)
.L_58:
        /*009c*/ 	.word	0x00000000
        /*00a0*/ 	.short	0x0000
        /*00a2*/ 	.short	0x0000
        /*00a4*/ 	.byte	0x00, 0xf5, 0x21, 0x00


	//----- nvinfo : EIATTR_SPARSE_MMA_MASK
	.align		4
.L_59:
        /*00a8*/ 	.byte	0x03, 0x50
        /*00aa*/ 	.short	0x0000


	//----- nvinfo : EIATTR_MAXREG_COUNT
	.align		4
        /*00ac*/ 	.byte	0x03, 0x1b
        /*00ae*/ 	.short	0x00ff


	//----- nvinfo : EIATTR_NUM_BARRIERS
	.align		4
        /*00b0*/ 	.byte	0x02, 0x4c
        /*00b2*/ 	.byte	0x01
	.zero		1


	//----- nvinfo : EIATTR_MERCURY_ISA_VERSION
	.align		4
        /*00b4*/ 	.byte	0x03, 0x5f
        /*00b6*/ 	.short	0x0101


	//----- nvinfo : EIATTR_VRC_CTA_INIT_COUNT
	.align		4
        /*00b8*/ 	.byte	0x02, 0x4a
	.zero		1
	.zero		1


	//----- nvinfo : EIATTR_EXIT_INSTR_OFFSETS
	.align		4
        /*00bc*/ 	.byte	0x04, 0x1c
        /*00be*/ 	.short	(.L_61 - .L_60)


	//   ....[0]....
.L_60:
        /*00c0*/ 	.word	0x00000830


	//   ....[1]....
        /*00c4*/ 	.word	0x000008c0


	//----- nvinfo : EIATTR_CBANK_PARAM_SIZE
	.align		4
.L_61:
        /*00c8*/ 	.byte	0x03, 0x19
        /*00ca*/ 	.short	0x0038


	//----- nvinfo : EIATTR_PARAM_CBANK
	.align		4
        /*00cc*/ 	.byte	0x04, 0x0a
        /*00ce*/ 	.short	(.L_63 - .L_62)
	.align		4
.L_62:
        /*00d0*/ 	.word	index@(.nv.constant0._Z14matrixMultiplyPfS_S_S_iiiiii)
        /*00d4*/ 	.short	0x0380
        /*00d6*/ 	.short	0x0038


	//----- nvinfo : EIATTR_SW_WAR
	.align		4
.L_63:
        /*00d8*/ 	.byte	0x04, 0x36
        /*00da*/ 	.short	(.L_65 - .L_64)
.L_64:
        /*00dc*/ 	.word	0x00000008
.L_65:


//--------------------- .nv.callgraph             --------------------------
	.section	.nv.callgraph,"",@"SHT_CUDA_CALLGRAPH"
	.align	4
	.sectionentsize	8
	.align		4
        /*0000*/ 	.word	0x00000000
	.align		4
        /*0004*/ 	.word	0xffffffff
	.align		4
        /*0008*/ 	.word	0x00000000
	.align		4
        /*000c*/ 	.word	0xfffffffe
	.align		4
        /*0010*/ 	.word	0x00000000
	.align		4
        /*0014*/ 	.word	0xfffffffd
	.align		4
        /*0018*/ 	.word	0x00000000
	.align		4
        /*001c*/ 	.word	0xfffffffc


//--------------------- .text._Z10sgd_kernelPfS_S_ffiii --------------------------
	.section	.text._Z10sgd_kernelPfS_S_ffiii,"ax",@progbits
	.align	128
        .global         _Z10sgd_kernelPfS_S_ffiii
        .type           _Z10sgd_kernelPfS_S_ffiii,@function
        .size           _Z10sgd_kernelPfS_S_ffiii,(.L_x_15 - _Z10sgd_kernelPfS_S_ffiii)
        .other          _Z10sgd_kernelPfS_S_ffiii,@"STO_CUDA_ENTRY STV_DEFAULT"
_Z10sgd_kernelPfS_S_ffiii:
.text._Z10sgd_kernelPfS_S_ffiii:
[----:B------:R-:W-:Y:S01]  /*0000*/  LDC R1, c[0x0][0x37c] ;  /* 0x0000df00ff017b82 */ /* 0x000fe20000000800 */
[----:B------:R-:W0:Y:S07]  /*0010*/  S2R R6, SR_TID.Y ;  /* 0x0000000000067919 */ /* 0x000e2e0000002200 */
[----:B------:R-:W1:Y:S01]  /*0020*/  LDC R4, c[0x0][0x360] ;  /* 0x0000d800ff047b82 */ /* 0x000e620000000800 */
[----:B------:R-:W2:Y:S01]  /*0030*/  LDCU.64 UR12, c[0x0][0x358] ;  /* 0x00006b00ff0c77ac */ /* 0x000ea20008000a00 */
[----:B------:R-:W1:Y:S06]  /*0040*/  S2R R5, SR_TID.X ;  /* 0x0000000000057919 */ /* 0x000e6c0000002100 */
[----:B------:R-:W0:Y:S08]  /*0050*/  S2UR UR5, SR_CTAID.Y ;  /* 0x00000000000579c3 */ /* 0x000e300000002600 */
[----:B------:R-:W0:Y:S08]  /*0060*/  LDC R3, c[0x0][0x364] ;  /* 0x0000d900ff037b82 */ /* 0x000e300000000800 */
[----:B------:R-:W1:Y:S08]  /*0070*/  S2UR UR4, SR_CTAID.X ;  /* 0x00000000000479c3 */ /* 0x000e700000002500 */
[----:B------:R-:W3:Y:S08]  /*0080*/  LDC R0, c[0x0][0x3a0] ;  /* 0x0000e800ff007b82 */ /* 0x000ef00000000800 */
[----:B------:R-:W4:Y:S01]  /*0090*/  LDC R2, c[0x0][0x3a8] ;  /* 0x0000ea00ff027b82 */ /* 0x000f220000000800 */
[----:B0-----:R-:W-:-:S02]  /*00a0*/  IMAD R3, R3, UR5, R6 ;  /* 0x0000000503037c24 */ /* 0x001fc4000f8e0206 */
[----:B-1----:R-:W-:-:S03]  /*00b0*/  IMAD R4, R4, UR4, R5 ;  /* 0x0000000404047c24 */ /* 0x002fc6000f8e0205 */
[----:B---3--:R-:W-:-:S04]  /*00c0*/  ISETP.GE.AND P0, PT, R3, R0, PT ;  /* 0x000000000300720c */ /* 0x008fc80003f06270 */
[----:B----4-:R-:W-:-:S13]  /*00d0*/  ISETP.GE.OR P0, PT, R4, R2, P0 ;  /* 0x000000020400720c */ /* 0x010fda0000706670 */
[----:B--2---:R-:W-:Y:S05]  /*00e0*/  @P0 BRA `(.L_x_0) ;  /* 0x0000000800d00947 */ /* 0x004fea0003800000 */
[----:B------:R-:W0:Y:S01]  /*00f0*/  LDCU UR7, c[0x0][0x3a4] ;  /* 0x00007480ff0777ac */ /* 0x000e220008000800 */
[----:B------:R-:W-:Y:S01]  /*0100*/  HFMA2 R12, -RZ, RZ, 0, 0 ;  /* 0x00000000ff0c7431 */ /* 0x000fe200000001ff */
[----:B0-----:R-:W-:-:S09]  /*0110*/  UISETP.GE.AND UP0, UPT, UR7, 0x1, UPT ;  /* 0x000000010700788c */ /* 0x001fd2000bf06270 */
[----:B------:R-:W-:Y:S05]  /*0120*/  BRA.U !UP0, `(.L_x_1) ;  /* 0x0000000908987547 */ /* 0x000fea000b800000 */
[----:B------:R-:W-:Y:S02]  /*0130*/  UISETP.GE.U32.AND UP1, UPT, UR7, 0x10, UPT ;  /* 0x000000100700788c */ /* 0x000fe4000bf26070 */
[----:B------:R-:W-:Y:S01]  /*0140*/  IMAD R10, R3, UR7, RZ ;  /* 0x00000007030a7c24 */ /* 0x000fe2000f8e02ff */
[----:B------:R-:W-:Y:S02]  /*0150*/  ULOP3.LUT UR10, UR7, 0xf, URZ, 0xc0, !UPT ;  /* 0x0000000f070a7892 */ /* 0x000fe4000f8ec0ff */
[----:B------:R-:W-:Y:S01]  /*0160*/  IMAD R5, R4, UR7, RZ ;  /* 0x0000000704057c24 */ /* 0x000fe2000f8e02ff */
[----:B------:R-:W-:Y:S01]  /*0170*/  MOV R12, RZ ;  /* 0x000000ff000c7202 */ /* 0x000fe20000000f00 */
[----:B------:R-:W-:Y:S01]  /*0180*/  UMOV UR4, URZ ;  /* 0x000000ff00047c82 */ /* 0x000fe20008000000 */
[----:B------:R-:W-:Y:S01]  /*0190*/  UISETP.NE.AND UP0, UPT, UR10, URZ, UPT ;  /* 0x000000ff0a00728c */ /* 0x000fe2000bf05270 */
[----:B------:R-:W-:Y:S10]  /*01a0*/  BRA.U !UP1, `(.L_x_2) ;  /* 0x0000000509107547 */ /* 0x000ff4000b800000 */
[----:B------:R-:W0:Y:S01]  /*01b0*/  LDC.64 R6, c[0x0][0x390] ;  /* 0x0000e400ff067b82 */ /* 0x000e220000000a00 */
[----:B------:R-:W1:Y:S01]  /*01c0*/  LDCU.64 UR8, c[0x0][0x388] ;  /* 0x00007100ff0877ac */ /* 0x000e620008000a00 */
[----:B------:R-:W-:Y:S02]  /*01d0*/  MOV R12, RZ ;  /* 0x000000ff000c7202 */ /* 0x000fe40000000f00 */
[----:B------:R-:W-:Y:S01]  /*01e0*/  MOV R11, R5 ;  /* 0x00000005000b7202 */ /* 0x000fe20000000f00 */
[----:B------:R-:W-:Y:S02]  /*01f0*/  ULOP3.LUT UR4, UR7, 0x7ffffff0, URZ, 0xc0, !UPT ;  /* 0x7ffffff007047892 */ /* 0x000fe4000f8ec0ff */
[----:B-1----:R-:W-:Y:S02]  /*0200*/  UIADD3 UR5, UP1, UPT, UR8, 0x20, URZ ;  /* 0x0000002008057890 */ /* 0x002fe4000ff3e0ff */
[----:B------:R-:W-:Y:S02]  /*0210*/  UIADD3 UR8, UPT, UPT, -UR4, URZ, URZ ;  /* 0x000000ff04087290 */ /* 0x000fe4000fffe1ff */
[----:B------:R-:W-:Y:S01]  /*0220*/  UIADD3.X UR6, UPT, UPT, URZ, UR9, URZ, UP1, !UPT ;  /* 0x00000009ff067290 */ /* 0x000fe20008ffe4ff */
[----:B0-----:R-:W-:-:S03]  /*0230*/  IMAD.WIDE.U32 R6, R10, 0x4, R6 ;  /* 0x000000040a067825 */ /* 0x001fc600078e0006 */
[----:B------:R-:W-:-:S04]  /*0240*/  IADD3 R8, P0, PT, R6, 0x20, RZ ;  /* 0x0000002006087810 */ /* 0x000fc80007f1e0ff */
[----:B------:R-:W-:-:S09]  /*0250*/  IADD3.X R9, PT, PT, RZ, R7, RZ, P0, !PT ;  /* 0x00000007ff097210 */ /* 0x000fd200007fe4ff */
.L_x_3:
[----:B------:R-:W-:Y:S01]  /*0260*/  MOV R6, UR5 ;  /* 0x0000000500067c02 */ /* 0x000fe20008000f00 */
[----:B------:R-:W2:Y:S01]  /*0270*/  LDG.E R13, desc[UR12][R8.64+-0x20] ;  /* 0xffffe00c080d7981 */ /* 0x000ea2000c1e1900 */
[----:B------:R-:W-:-:S03]  /*0280*/  MOV R7, UR6 ;  /* 0x0000000600077c02 */ /* 0x000fc60008000f00 */
[----:B------:R-:W3:Y:S01]  /*0290*/  LDG.E R25, desc[UR12][R8.64+-0x1c] ;  /* 0xffffe40c08197981 */ /* 0x000ee2000c1e1900 */
[----:B------:R-:W-:-:S03]  /*02a0*/  IMAD.WIDE R6, R11, 0x4, R6 ;  /* 0x000000040b067825 */ /* 0x000fc600078e0206 */
[----:B------:R-:W4:Y:S04]  /*02b0*/  LDG.E R18, desc[UR12][R8.64+-0x18] ;  /* 0xffffe80c08127981 */ /* 0x000f28000c1e1900 */
[----:B------:R-:W2:Y:S04]  /*02c0*/  LDG.E R14, desc[UR12][R6.64+-0x20] ;  /* 0xffffe00c060e7981 */ /* 0x000ea8000c1e1900 */
[----:B------:R-:W3:Y:S04]  /*02d0*/  LDG.E R26, desc[UR12][R6.64+-0x1c] ;  /* 0xffffe40c061a7981 */ /* 0x000ee8000c1e1900 */
[----:B------:R-:W4:Y:S04]  /*02e0*/  LDG.E R19, desc[UR12][R6.64+-0x18] ;  /* 0xffffe80c06137981 */ /* 0x000f28000c1e1900 */
[----:B------:R-:W5:Y:S04]  /*02f0*/  LDG.E R20, desc[UR12][R8.64+-0x14] ;  /* 0xffffec0c08147981 */ /* 0x000f68000c1e1900 */
[----:B------:R-:W5:Y:S04]  /*0300*/  LDG.E R21, desc[UR12][R6.64+-0x14] ;  /* 0xffffec0c06157981 */ /* 0x000f68000c1e1900 */
[----:B------:R-:W5:Y:S04]  /*0310*/  LDG.E R22, desc[UR12][R8.64+-0x10] ;  /* 0xfffff00c08167981 */ /* 0x000f68000c1e1900 */
[----:B------:R-:W5:Y:S04]  /*0320*/  LDG.E R23, desc[UR12][R6.64+-0x10] ;  /* 0xfffff00c06177981 */ /* 0x000f68000c1e1900 */
[----:B------:R-:W5:Y:S04]  /*0330*/  LDG.E R16, desc[UR12][R8.64+-0xc] ;  /* 0xfffff40c08107981 */ /* 0x000f68000c1e1900 */
[----:B------:R-:W5:Y:S04]  /*0340*/  LDG.E R17, desc[UR12][R6.64+-0xc] ;  /* 0xfffff40c06117981 */ /* 0x000f68000c1e1900 */
[----:B------:R-:W5:Y:S04]  /*0350*/  LDG.E R15, desc[UR12][R6.64+-0x4] ;  /* 0xfffffc0c060f7981 */ /* 0x000f68000c1e1900 */
[----:B------:R-:W5:Y:S01]  /*0360*/  LDG.E R27, desc[UR12][R6.64+0x1c] ;  /* 0x00001c0c061b7981 */ /* 0x000f62000c1e1900 */
[----:B--2---:R-:W-:-:S03]  /*0370*/  FFMA R24, R13, R14, R12 ;  /* 0x0000000e0d187223 */ /* 0x004fc6000000000c */
[----:B------:R-:W2:Y:S04]  /*0380*/  LDG.E R12, desc[UR12][R8.64+-0x8] ;  /* 0xfffff80c080c7981 */ /* 0x000ea8000c1e1900 */
[----:B------:R-:W2:Y:S04]  /*0390*/  LDG.E R13, desc[UR12][R6.64+-0x8] ;  /* 0xfffff80c060d7981 */ /* 0x000ea8000c1e1900 */
[----:B------:R-:W2:Y:S01]  /*03a0*/  LDG.E R14, desc[UR12][R8.64+-0x4] ;  /* 0xfffffc0c080e7981 */ /* 0x000ea2000c1e1900 */
[----:B---3--:R-:W-:-:S03]  /*03b0*/  FFMA R25, R25, R26, R24 ;  /* 0x0000001a19197223 */ /* 0x008fc60000000018 */
[----:B------:R-:W3:Y:S01]  /*03c0*/  LDG.E R24, desc[UR12][R8.64+0x14] ;  /* 0x0000140c08187981 */ /* 0x000ee2000c1e1900 */
[----:B----4-:R-:W-:-:S03]  /*03d0*/  FFMA R25, R18, R19, R25 ;  /* 0x0000001312197223 */ /* 0x010fc60000000019 */
[----:B------:R-:W4:Y:S01]  /*03e0*/  LDG.E R19, desc[UR12][R8.64] ;  /* 0x0000000c08137981 */ /* 0x000f22000c1e1900 */
[----:B-----5:R-:W-:-:S03]  /*03f0*/  FFMA R25, R20, R21, R25 ;  /* 0x0000001514197223 */ /* 0x020fc60000000019 */
[----:B------:R-:W4:Y:S01]  /*0400*/  LDG.E R18, desc[UR12][R6.64] ;  /* 0x0000000c06127981 */ /* 0x000f22000c1e1900 */
[----:B------:R-:W-:-:S03]  /*0410*/  FFMA R25, R22, R23, R25 ;  /* 0x0000001716197223 */ /* 0x000fc60000000019 */
[----:B------:R-:W5:Y:S04]  /*0420*/  LDG.E R20, desc[UR12][R8.64+0x4] ;  /* 0x0000040c08147981 */ /* 0x000f68000c1e1900 */
[----:B------:R-:W5:Y:S01]  /*0430*/  LDG.E R21, desc[UR12][R6.64+0x4] ;  /* 0x0000040c06157981 */ /* 0x000f62000c1e1900 */
[----:B------:R-:W-:-:S03]  /*0440*/  FFMA R25, R16, R17, R25 ;  /* 0x0000001110197223 */ /* 0x000fc60000000019 */
[----:B------:R-:W3:Y:S04]  /*0450*/  LDG.E R22, desc[UR12][R8.64+0x8] ;  /* 0x0000080c08167981 */ /* 0x000ee8000c1e1900 */
[----:B------:R-:W3:Y:S04]  /*0460*/  LDG.E R23, desc[UR12][R6.64+0x8] ;  /* 0x0000080c06177981 */ /* 0x000ee8000c1e1900 */
[----:B------:R-:W3:Y:S04]  /*0470*/  LDG.E R16, desc[UR12][R8.64+0xc] ;  /* 0x00000c0c08107981 */ /* 0x000ee8000c1e1900 */
[----:B------:R-:W3:Y:S04]  /*0480*/  LDG.E R17, desc[UR12][R6.64+0xc] ;  /* 0x00000c0c06117981 */ /* 0x000ee8000c1e1900 */
[----:B------:R-:W3:Y:S01]  /*0490*/  LDG.E R26, desc[UR12][R8.64+0x1c] ;  /* 0x00001c0c081a7981 */ /* 0x000ee2000c1e1900 */
[----:B--2---:R-:W-:-:S03]  /*04a0*/  FFMA R25, R12, R13, R25 ;  /* 0x0000000d0c197223 */ /* 0x004fc60000000019 */
[----:B------:R-:W2:Y:S04]  /*04b0*/  LDG.E R12, desc[UR12][R8.64+0x10] ;  /* 0x0000100c080c7981 */ /* 0x000ea8000c1e1900 */
[----:B------:R-:W2:Y:S01]  /*04c0*/  LDG.E R13, desc[UR12][R6.64+0x10] ;  /* 0x0000100c060d7981 */ /* 0x000ea2000c1e1900 */
[----:B------:R-:W-:-:S03]  /*04d0*/  FFMA R28, R14, R15, R25 ;  /* 0x0000000f0e1c7223 */ /* 0x000fc60000000019 */
[----:B------:R-:W2:Y:S04]  /*04e0*/  LDG.E R25, desc[UR12][R6.64+0x14] ;  /* 0x0000140c06197981 */ /* 0x000ea8000c1e1900 */
[----:B------:R0:W2:Y:S04]  /*04f0*/  LDG.E R15, desc[UR12][R8.64+0x18] ;  /* 0x0000180c080f7981 */ /* 0x0000a8000c1e1900 */
[----:B------:R-:W2:Y:S01]  /*0500*/  LDG.E R14, desc[UR12][R6.64+0x18] ;  /* 0x0000180c060e7981 */ /* 0x000ea2000c1e1900 */
[----:B----4-:R-:W-:-:S04]  /*0510*/  FFMA R19, R19, R18, R28 ;  /* 0x0000001213137223 */ /* 0x010fc8000000001c */
[----:B-----5:R-:W-:Y:S01]  /*0520*/  FFMA R19, R20, R21, R19 ;  /* 0x0000001514137223 */ /* 0x020fe20000000013 */
[----:B------:R-:W-:-:S03]  /*0530*/  UIADD3 UR8, UPT, UPT, UR8, 0x10, URZ ;  /* 0x0000001008087890 */ /* 0x000fc6000fffe0ff */
[----:B---3--:R-:W-:Y:S01]  /*0540*/  FFMA R19, R22, R23, R19 ;  /* 0x0000001716137223 */ /* 0x008fe20000000013 */
[----:B------:R-:W-:-:S03]  /*0550*/  UISETP.NE.AND UP1, UPT, UR8, URZ, UPT ;  /* 0x000000ff0800728c */ /* 0x000fc6000bf25270 */
[----:B------:R-:W-:Y:S01]  /*0560*/  FFMA R17, R16, R17, R19 ;  /* 0x0000001110117223 */ /* 0x000fe20000000013 */
[----:B0-----:R-:W-:Y:S02]  /*0570*/  IADD3 R8, P0, PT, R8, 0x40, RZ ;  /* 0x0000004008087810 */ /* 0x001fe40007f1e0ff */
[----:B------:R-:W-:Y:S02]  /*0580*/  IADD3 R11, PT, PT, R11, 0x10, RZ ;  /* 0x000000100b0b7810 */ /* 0x000fe40007ffe0ff */
[----:B------:R-:W-:Y:S01]  /*0590*/  IADD3.X R9, PT, PT, RZ, R9, RZ, P0, !PT ;  /* 0x00000009ff097210 */ /* 0x000fe200007fe4ff */
[----:B--2---:R-:W-:-:S04]  /*05a0*/  FFMA R13, R12, R13, R17 ;  /* 0x0000000d0c0d7223 */ /* 0x004fc80000000011 */
[----:B------:R-:W-:-:S04]  /*05b0*/  FFMA R24, R24, R25, R13 ;  /* 0x0000001918187223 */ /* 0x000fc8000000000d */
[----:B------:R-:W-:-:S04]  /*05c0*/  FFMA R15, R15, R14, R24 ;  /* 0x0000000e0f0f7223 */ /* 0x000fc80000000018 */
[----:B------:R-:W-:Y:S01]  /*05d0*/  FFMA R12, R26, R27, R15 ;  /* 0x0000001b1a0c7223 */ /* 0x000fe2000000000f */
[----:B------:R-:W-:Y:S06]  /*05e0*/  BRA.U UP1, `(.L_x_3) ;  /* 0xfffffffd011c7547 */ /* 0x000fec000b83ffff */
.L_x_2:
[----:B------:R-:W-:Y:S05]  /*05f0*/  BRA.U !UP0, `(.L_x_1) ;  /* 0x0000000508647547 */ /* 0x000fea000b800000 */
[----:B------:R-:W-:Y:S02]  /*0600*/  UISETP.GE.U32.AND UP0, UPT, UR10, 0x8, UPT ;  /* 0x000000080a00788c */ /* 0x000fe4000bf06070 */
[----:B------:R-:W-:-:S04]  /*0610*/  ULOP3.LUT UR6, UR7, 0x7, URZ, 0xc0, !UPT ;  /* 0x0000000707067892 */ /* 0x000fc8000f8ec0ff */
[----:B------:R-:W-:-:S03]  /*0620*/  UISETP.NE.AND UP1, UPT, UR6, URZ, UPT ;  /* 0x000000ff0600728c */ /* 0x000fc6000bf25270 */
[----:B------:R-:W-:Y:S08]  /*0630*/  BRA.U !UP0, `(.L_x_4) ;  /* 0x0000000108907547 */ /* 0x000ff0000b800000 */
[----:B------:R-:W0:Y:S01]  /*0640*/  LDC.64 R22, c[0x0][0x390] ;  /* 0x0000e400ff167b82 */ /* 0x000e220000000a00 */
[----:B------:R-:W1:Y:S01]  /*0650*/  LDCU.64 UR8, c[0x0][0x390] ;  /* 0x00007200ff0877ac */ /* 0x000e620008000a00 */
[C---:B------:R-:W-:Y:S02]  /*0660*/  IADD3 R9, PT, PT, R10.reuse, UR4, RZ ;  /* 0x000000040a097c10 */ /* 0x040fe4000fffe0ff */
[----:B------:R-:W-:Y:S02]  /*0670*/  IADD3 R13, P0, PT, R10, UR4, RZ ;  /* 0x000000040a0d7c10 */ /* 0x000fe4000ff1e0ff */
[----:B------:R-:W-:Y:S02]  /*0680*/  IADD3 R11, PT, PT, R5, UR4, RZ ;  /* 0x00000004050b7c10 */ /* 0x000fe4000fffe0ff */
[----:B------:R-:W2:Y:S01]  /*0690*/  LDC.64 R6, c[0x0][0x388] ;  /* 0x0000e200ff067b82 */ /* 0x000ea20000000a00 */
[----:B------:R-:W-:Y:S02]  /*06a0*/  IADD3.X R14, PT, PT, RZ, RZ, RZ, P0, !PT ;  /* 0x000000ffff0e7210 */ /* 0x000fe400007fe4ff */
[----:B-1----:R-:W-:Y:S01]  /*06b0*/  LEA R8, P0, R13, UR8, 0x2 ;  /* 0x000000080d087c11 */ /* 0x002fe2000f8010ff */
[----:B0-----:R-:W-:-:S03]  /*06c0*/  IMAD.WIDE.U32 R22, R9, 0x4, R22 ;  /* 0x0000000409167825 */ /* 0x001fc600078e0016 */
[----:B------:R-:W-:-:S03]  /*06d0*/  LEA.HI.X R9, R13, UR9, R14, 0x2, P0 ;  /* 0x000000090d097c11 */ /* 0x000fc600080f140e */
[----:B------:R-:W3:Y:S01]  /*06e0*/  LDG.E R23, desc[UR12][R22.64] ;  /* 0x0000000c16177981 */ /* 0x000ee2000c1e1900 */
[----:B--2---:R-:W-:-:S03]  /*06f0*/  IMAD.WIDE R6, R11, 0x4, R6 ;  /* 0x000000040b067825 */ /* 0x004fc600078e0206 */
[----:B------:R-:W2:Y:S04]  /*0700*/  LDG.E R24, desc[UR12][R8.64+0x4] ;  /* 0x0000040c08187981 */ /* 0x000ea8000c1e1900 */
[----:B------:R-:W3:Y:S04]  /*0710*/  LDG.E R21, desc[UR12][R6.64] ;  /* 0x0000000c06157981 */ /* 0x000ee8000c1e1900 */
[----:B------:R-:W2:Y:S04]  /*0720*/  LDG.E R25, desc[UR12][R6.64+0x4] ;  /* 0x0000040c06197981 */ /* 0x000ea8000c1e1900 */
[----:B------:R-:W4:Y:S04]  /*0730*/  LDG.E R27, desc[UR12][R6.64+0x8] ;  /* 0x0000080c061b7981 */ /* 0x000f28000c1e1900 */
        /* <DEDUP_REMOVED lines=11> */
[----:B------:R-:W-:Y:S01]  /*07f0*/  UIADD3 UR4, UPT, UPT, UR4, 0x8, URZ ;  /* 0x0000000804047890 */ /* 0x000fe2000fffe0ff */
[----:B---3--:R-:W-:-:S04]  /*0800*/  FFMA R21, R23, R21, R12 ;  /* 0x0000001517157223 */ /* 0x008fc8000000000c */
[----:B--2---:R-:W-:-:S04]  /*0810*/  FFMA R21, R24, R25, R21 ;  /* 0x0000001918157223 */ /* 0x004fc80000000015 */
[----:B----4-:R-:W-:-:S04]  /*0820*/  FFMA R26, R26, R27, R21 ;  /* 0x0000001b1a1a7223 */ /* 0x010fc80000000015 */
[----:B-----5:R-:W-:-:S04]  /*0830*/  FFMA R20, R17, R20, R26 ;  /* 0x0000001411147223 */ /* 0x020fc8000000001a */
[----:B------:R-:W-:-:S04]  /*0840*/  FFMA R18, R15, R18, R20 ;  /* 0x000000120f127223 */ /* 0x000fc80000000014 */
[----:B------:R-:W-:-:S04]  /*0850*/  FFMA R16, R13, R16, R18 ;  /* 0x000000100d107223 */ /* 0x000fc80000000012 */
[----:B------:R-:W-:-:S04]  /*0860*/  FFMA R14, R11, R14, R16 ;  /* 0x0000000e0b0e7223 */ /* 0x000fc80000000010 */
[----:B------:R-:W-:-:S07]  /*0870*/  FFMA R12, R19, R22, R14 ;  /* 0x00000016130c7223 */ /* 0x000fce000000000e */
.L_x_4:
        /* <DEDUP_REMOVED lines=11> */
[----:B------:R-:W-:Y:S01]  /*0930*/  IADD3.X R16, PT, PT, RZ, RZ, RZ, P0, !PT ;  /* 0x000000ffff107210 */ /* 0x000fe200007fe4ff */
[----:B0-----:R-:W-:Y:S01]  /*0940*/  IMAD.WIDE.U32 R14, R15, 0x4, R6 ;  /* 0x000000040f0e7825 */ /* 0x001fe200078e0006 */
[----:B-1----:R-:W-:-:S04]  /*0950*/  LEA R6, P0, R13, UR6, 0x2 ;  /* 0x000000060d067c11 */ /* 0x002fc8000f8010ff */
[----:B------:R-:W-:Y:S01]  /*0960*/  LEA.HI.X R7, R13, UR7, R16, 0x2, P0 ;  /* 0x000000070d077c11 */ /* 0x000fe200080f1410 */
        /* <DEDUP_REMOVED lines=8> */
[----:B------:R-:W5:Y:S01]  /*09f0*/  LDG.E R19, desc[UR12][R8.64+0xc] ;  /* 0x00000c0c08137981 */ /* 0x000f62000c1e1900 */
[----:B------:R-:W-:Y:S01]  /*0a00*/  UIADD3 UR4, UPT, UPT, UR4, 0x4, URZ ;  /* 0x0000000404047890 */ /* 0x000fe2000fffe0ff */
[----:B---3--:R-:W-:-:S04]  /*0a10*/  FFMA R11, R15, R11, R12 ;  /* 0x0000000b0f0b7223 */ /* 0x008fc8000000000c */
[----:B--2---:R-:W-:-:S04]  /*0a20*/  FFMA R11, R16, R13, R11 ;  /* 0x0000000d100b7223 */ /* 0x004fc8000000000b */
[----:B----4-:R-:W-:-:S04]  /*0a30*/  FFMA R11, R18, R17, R11 ;  /* 0x00000011120b7223 */ /* 0x010fc8000000000b */
[----:B-----5:R-:W-:-:S07]  /*0a40*/  FFMA R12, R20, R19, R11 ;  /* 0x00000013140c7223 */ /* 0x020fce000000000b */
.L_x_5:
[----:B------:R-:W-:Y:S05]  /*0a50*/  BRA.U !UP1, `(.L_x_1) ;  /* 0x00000001094c7547 */ /* 0x000fea000b800000 */
[----:B------:R-:W0:Y:S01]  /*0a60*/  LDC.64 R8, c[0x0][0x390] ;  /* 0x0000e400ff087b82 */ /* 0x000e220000000a00 */
[----:B------:R-:W-:Y:S01]  /*0a70*/  IADD3 R11, PT, PT, R10, UR4, RZ ;  /* 0x000000040a0b7c10 */ /* 0x000fe2000fffe0ff */
[----:B------:R-:W-:Y:S01]  /*0a80*/  UIADD3 UR5, UPT, UPT, -UR5, URZ, URZ ;  /* 0x000000ff05057290 */ /* 0x000fe2000fffe1ff */
[----:B------:R-:W-:-:S05]  /*0a90*/  IADD3 R5, PT, PT, R5, UR4, RZ ;  /* 0x0000000405057c10 */ /* 0x000fca000fffe0ff */
[----:B------:R-:W1:Y:S01]  /*0aa0*/  LDC.64 R6, c[0x0][0x388] ;  /* 0x0000e200ff067b82 */ /* 0x000e620000000a00 */
[----:B0-----:R-:W-:-:S03]  /*0ab0*/  IMAD.WIDE.U32 R8, R11, 0x4, R8 ;  /* 0x000000040b087825 */ /* 0x001fc600078e0008 */
[----:B------:R-:W-:Y:S02]  /*0ac0*/  MOV R10, R8 ;  /* 0x00000008000a7202 */ /* 0x000fe40000000f00 */
[----:B------:R-:W-:-:S07]  /*0ad0*/  MOV R13, R9 ;  /* 0x00000009000d7202 */ /* 0x000fce0000000f00 */
.L_x_6:
[----:B-1----:R-:W-:Y:S01]  /*0ae0*/  IMAD.WIDE R8, R5, 0x4, R6 ;  /* 0x0000000405087825 */ /* 0x002fe200078e0206 */
[----:B------:R-:W-:-:S05]  /*0af0*/  MOV R11, R13 ;  /* 0x0000000d000b7202 */ /* 0x000fca0000000f00 */
[----:B------:R-:W2:Y:S04]  /*0b00*/  LDG.E R8, desc[UR12][R8.64] ;  /* 0x0000000c08087981 */ /* 0x000ea8000c1e1900 */
[----:B------:R0:W2:Y:S01]  /*0b10*/  LDG.E R11, desc[UR12][R10.64] ;  /* 0x0000000c0a0b7981 */ /* 0x0000a2000c1e1900 */
[----:B------:R-:W-:Y:S01]  /*0b20*/  UIADD3 UR5, UPT, UPT, UR5, 0x1, URZ ;  /* 0x0000000105057890 */ /* 0x000fe2000fffe0ff */
[----:B------:R-:W-:-:S03]  /*0b30*/  IADD3 R5, PT, PT, R5, 0x1, RZ ;  /* 0x0000000105057810 */ /* 0x000fc60007ffe0ff */
[----:B------:R-:W-:Y:S01]  /*0b40*/  UISETP.NE.AND UP0, UPT, UR5, URZ, UPT ;  /* 0x000000ff0500728c */ /* 0x000fe2000bf05270 */
[----:B0-----:R-:W-:-:S04]  /*0b50*/  IADD3 R10, P0, PT, R10, 0x4, RZ ;  /* 0x000000040a0a7810 */ /* 0x001fc80007f1e0ff */
[----:B------:R-:W-:Y:S01]  /*0b60*/  IADD3.X R13, PT, PT, RZ, R13, RZ, P0, !PT ;  /* 0x0000000dff0d7210 */ /* 0x000fe200007fe4ff */
[----:B--2---:R-:W-:-:S03]  /*0b70*/  FFMA R12, R11, R8, R12 ;  /* 0x000000080b0c7223 */ /* 0x004fc6000000000c */
[----:B------:R-:W-:Y:S05]  /*0b80*/  BRA.U UP0, `(.L_x_6) ;  /* 0xfffffffd00d47547 */ /* 0x000fea000b83ffff */
.L_x_1:
[----:B------:R-:W0:Y:S01]  /*0b90*/  LDC.64 R6, c[0x0][0x380] ;  /* 0x0000e000ff067b82 */ /* 0x000e220000000a00 */
[----:B------:R-:W-:Y:S05]  /*0ba0*/  WARPSYNC.ALL ;  /* 0x0000000000007948 */ /* 0x000fea0003800000 */
[----:B------:R-:W-:Y:S01]  /*0bb0*/  IMAD R5, R3, R2, R4 ;  /* 0x0000000203057224 */ /* 0x000fe200078e0204 */
[----:B------:R-:W1:Y:S03]  /*0bc0*/  LDCU.64 UR4, c[0x0][0x398] ;  /* 0x00007300ff0477ac */ /* 0x000e660008000a00 */
[----:B0-----:R-:W-:Y:S01]  /*0bd0*/  IMAD.WIDE R6, R5, 0x4, R6 ;  /* 0x0000000405067825 */ /* 0x001fe200078e0206 */
[----:B------:R-:W-:Y:S06]  /*0be0*/  BAR.SYNC.DEFER_BLOCKING 0x0 ;  /* 0x0000000000007b1d */ /* 0x000fec0000010000 */
[----:B------:R-:W1:Y:S02]  /*0bf0*/  LDG.E R5, desc[UR12][R6.64] ;  /* 0x0000000c06057981 */ /* 0x000e64000c1e1900 */
[----:B-1----:R-:W-:-:S04]  /*0c00*/  FFMA R12, -R5, UR4, R12 ;  /* 0x00000004050c7c23 */ /* 0x002fc8000800010c */
[----:B------:R-:W-:-:S05]  /*0c10*/  FFMA R5, R12, UR5, R5 ;  /* 0x000000050c057c23 */ /* 0x000fca0008000005 */
[----:B------:R0:W-:Y:S02]  /*0c20*/  STG.E desc[UR12][R6.64], R5 ;  /* 0x0000000506007986 */ /* 0x0001e4000c10190c */
.L_x_0:
[----:B0-----:R-:W0:Y:S01]  /*0c30*/  LDC R5, c[0x0][0x3a4] ;  /* 0x0000e900ff057b82 */ /* 0x001e220000000800 */
[----:B------:R-:W-:-:S04]  /*0c40*/  ISETP.GE.AND P0, PT, R3, R2, PT ;  /* 0x000000020300720c */ /* 0x000fc80003f06270 */
[----:B0-----:R-:W-:-:S13]  /*0c50*/  ISETP.GE.OR P0, PT, R4, R5, P0 ;  /* 0x000000050400720c */ /* 0x001fda0000706670 */
[----:B------:R-:W-:Y:S05]  /*0c60*/  @P0 EXIT ;  /* 0x000000000000094d */ /* 0x000fea0003800000 */
[----:B------:R-:W-:Y:S01]  /*0c70*/  ISETP.GE.AND P0, PT, R0, 0x1, PT ;  /* 0x000000010000780c */ /* 0x000fe20003f06270 */
[----:B------:R-:W-:-:S12]  /*0c80*/  HFMA2 R29, -RZ, RZ, 0, 0 ;  /* 0x00000000ff1d7431 */ /* 0x000fd800000001ff */
[----:B------:R-:W-:Y:S05]  /*0c90*/  @!P0 BRA `(.L_x_7) ;  /* 0x0000000400d88947 */ /* 0x000fea0003800000 */
[C---:B------:R-:W-:Y:S02]  /*0ca0*/  ISETP.GE.U32.AND P1, PT, R0.reuse, 0x8, PT ;  /* 0x000000080000780c */ /* 0x040fe40003f26070 */
[----:B------:R-:W-:Y:S02]  /*0cb0*/  LOP3.LUT R6, R0, 0x7, RZ, 0xc0, !PT ;  /* 0x0000000700067812 */ /* 0x000fe400078ec0ff */
[----:B------:R-:W-:Y:S02]  /*0cc0*/  MOV R29, RZ ;  /* 0x000000ff001d7202 */ /* 0x000fe40000000f00 */
[----:B------:R-:W-:Y:S02]  /*0cd0*/  ISETP.NE.AND P0, PT, R6, RZ, PT ;  /* 0x000000ff0600720c */ /* 0x000fe40003f05270 */
[----:B------:R-:W-:-:S05]  /*0ce0*/  MOV R8, RZ ;  /* 0x000000ff00087202 */ /* 0x000fca0000000f00 */
[----:B------:R-:W-:Y:S06]  /*0cf0*/  @!P1 BRA `(.L_x_8) ;  /* 0x0000000000d89947 */ /* 0x000fec0003800000 */
[----:B------:R-:W-:Y:S01]  /*0d00*/  LOP3.LUT R8, R0, 0x7ffffff8, RZ, 0xc0, !PT ;  /* 0x7ffffff800087812 */ /* 0x000fe200078ec0ff */
[----:B------:R-:W-:Y:S01]  /*0d10*/  BSSY.RECONVERGENT B0, `(.L_x_8) ;  /* 0x0000034000007945 */ /* 0x000fe20003800200 */
[----:B------:R-:W-:Y:S02]  /*0d20*/  MOV R29, RZ ;  /* 0x000000ff001d7202 */ /* 0x000fe40000000f00 */
[----:B------:R-:W-:Y:S02]  /*0d30*/  MOV R10, R4 ;  /* 0x00000004000a7202 */ /* 0x000fe40000000f00 */
[----:B------:R-:W-:Y:S02]  /*0d40*/  MOV R7, R3 ;  /* 0x0000000300077202 */ /* 0x000fe40000000f00 */
[----:B------:R-:W-:-:S07]  /*0d50*/  IADD3 R9, PT, PT, -R8, RZ, RZ ;  /* 0x000000ff08097210 */ /* 0x000fce0007ffe1ff */
.L_x_9:
[----:B------:R-:W0:Y:S08]  /*0d60*/  LDC.64 R14, c[0x0][0x390] ;  /* 0x0000e400ff0e7b82 */ /* 0x000e300000000a00 */
[----:B------:R-:W1:Y:S01]  /*0d70*/  LDC.64 R26, c[0x0][0x380] ;  /* 0x0000e000ff1a7b82 */ /* 0x000e620000000a00 */
[----:B0-----:R-:W-:-:S05]  /*0d80*/  IMAD.WIDE R14, R10, 0x4, R14 ;  /* 0x000000040a0e7825 */ /* 0x001fca00078e020e */
[----:B------:R0:W2:Y:S01]  /*0d90*/  LDG.E R22, desc[UR12][R14.64] ;  /* 0x0000000c0e167981 */ /* 0x0000a2000c1e1900 */
[----:B-1----:R-:W-:-:S05]  /*0da0*/  IMAD.WIDE R26, R7, 0x4, R26 ;  /* 0x00000004071a7825 */ /* 0x002fca00078e021a */
[----:B------:R-:W2:Y:S01]  /*0db0*/  LDG.E R11, desc[UR12][R26.64] ;  /* 0x0000000c1a0b7981 */ /* 0x000ea2000c1e1900 */
[----:B0-----:R-:W-:-:S04]  /*0dc0*/  IMAD.WIDE R14, R5, 0x4, R14 ;  /* 0x00000004050e7825 */ /* 0x001fc800078e020e */
[C---:B------:R-:W-:Y:S01]  /*0dd0*/  IMAD.WIDE R20, R2.reuse, 0x4, R26 ;  /* 0x0000000402147825 */ /* 0x040fe200078e021a */
[----:B------:R-:W3:Y:S03]  /*0de0*/  LDG.E R28, desc[UR12][R14.64] ;  /* 0x0000000c0e1c7981 */ /* 0x000ee6000c1e1900 */
[----:B------:R-:W-:Y:S01]  /*0df0*/  IMAD.WIDE R24, R5, 0x4, R14 ;  /* 0x0000000405187825 */ /* 0x000fe200078e020e */
[----:B------:R-:W3:Y:S03]  /*0e00*/  LDG.E R27, desc[UR12][R20.64] ;  /* 0x0000000c141b7981 */ /* 0x000ee6000c1e1900 */
[----:B------:R-:W-:-:S04]  /*0e10*/  IMAD.WIDE R12, R2, 0x4, R20 ;  /* 0x00000004020c7825 */ /* 0x000fc800078e0214 */
[C---:B------:R-:W-:Y:S01]  /*0e20*/  IMAD.WIDE R16, R5.reuse, 0x4, R24 ;  /* 0x0000000405107825 */ /* 0x040fe200078e0218 */
[----:B------:R-:W4:Y:S04]  /*0e30*/  LDG.E R26, desc[UR12][R12.64] ;  /* 0x0000000c0c1a7981 */ /* 0x000f28000c1e1900 */
[----:B------:R0:W5:Y:S01]  /*0e40*/  LDG.E R23, desc[UR12][R16.64] ;  /* 0x0000000c10177981 */ /* 0x000162000c1e1900 */
[----:B------:R-:W-:-:S03]  /*0e50*/  IMAD.WIDE R18, R5, 0x4, R16 ;  /* 0x0000000405127825 */ /* 0x000fc600078e0210 */
[----:B------:R-:W4:Y:S01]  /*0e60*/  LDG.E R25, desc[UR12][R24.64] ;  /* 0x0000000c18197981 */ /* 0x000f22000c1e1900 */
[----:B0-----:R-:W-:-:S03]  /*0e70*/  IMAD.WIDE R16, R2, 0x4, R12 ;  /* 0x0000000402107825 */ /* 0x001fc600078e020c */
[----:B------:R0:W5:Y:S01]  /*0e80*/  LDG.E R21, desc[UR12][R18.64] ;  /* 0x0000000c12157981 */ /* 0x000162000c1e1900 */
[----:B------:R-:W-:-:S03]  /*0e90*/  IMAD.WIDE R14, R5, 0x4, R18 ;  /* 0x00000004050e7825 */ /* 0x000fc600078e0212 */
[----:B------:R1:W5:Y:S04]  /*0ea0*/  LDG.E R24, desc[UR12][R16.64] ;  /* 0x0000000c10187981 */ /* 0x000368000c1e1900 */
[----:B------:R1:W5:Y:S01]  /*0eb0*/  LDG.E R13, desc[UR12][R14.64] ;  /* 0x0000000c0e0d7981 */ /* 0x000362000c1e1900 */
[----:B0-----:R-:W-:-:S04]  /*0ec0*/  IMAD.WIDE R18, R2, 0x4, R16 ;  /* 0x0000000402127825 */ /* 0x001fc800078e0210 */
[----:B-1----:R-:W-:-:S04]  /*0ed0*/  IMAD.WIDE R16, R2, 0x4, R18 ;  /* 0x0000000402107825 */ /* 0x002fc800078e0212 */
[C---:B------:R-:W-:Y:S01]  /*0ee0*/  IMAD.WIDE R14, R5.reuse, 0x4, R14 ;  /* 0x00000004050e7825 */ /* 0x040fe200078e020e */
[----:B------:R-:W5:Y:S04]  /*0ef0*/  LDG.E R20, desc[UR12][R16.64] ;  /* 0x0000000c10147981 */ /* 0x000f68000c1e1900 */
[----:B------:R0:W5:Y:S02]  /*0f00*/  LDG.E R12, desc[UR12][R14.64] ;  /* 0x0000000c0e0c7981 */ /* 0x000164000c1e1900 */
[----:B0-----:R-:W-:-:S04]  /*0f10*/  IMAD.WIDE R14, R5, 0x4, R14 ;  /* 0x00000004050e7825 */ /* 0x001fc800078e020e */
[----:B--2---:R-:W-:Y:S02]  /*0f20*/  FFMA R11, R22, R11, R29 ;  /* 0x0000000b160b7223 */ /* 0x004fe4000000001d */
[----:B------:R0:W2:Y:S04]  /*0f30*/  LDG.E R22, desc[UR12][R18.64] ;  /* 0x0000000c12167981 */ /* 0x0000a8000c1e1900 */
[----:B------:R-:W2:Y:S01]  /*0f40*/  LDG.E R29, desc[UR12][R14.64] ;  /* 0x0000000c0e1d7981 */ /* 0x000ea2000c1e1900 */
[----:B0-----:R-:W-:-:S05]  /*0f50*/  IMAD.WIDE R18, R2, 0x4, R16 ;  /* 0x0000000402127825 */ /* 0x001fca00078e0210 */
[----:B------:R0:W2:Y:S02]  /*0f60*/  LDG.E R17, desc[UR12][R18.64] ;  /* 0x0000000c12117981 */ /* 0x0000a4000c1e1900 */
[----:B0-----:R-:W-:-:S06]  /*0f70*/  IMAD.WIDE R18, R2, 0x4, R18 ;  /* 0x0000000402127825 */ /* 0x001fcc00078e0212 */
[----:B------:R-:W2:Y:S01]  /*0f80*/  LDG.E R18, desc[UR12][R18.64] ;  /* 0x0000000c12127981 */ /* 0x000ea2000c1e1900 */
[----:B---3--:R-:W-:Y:S01]  /*0f90*/  FFMA R28, R28, R27, R11 ;  /* 0x0000001b1c1c7223 */ /* 0x008fe2000000000b */
[----:B------:R-:W-:-:S03]  /*0fa0*/  IADD3 R9, PT, PT, R9, 0x8, RZ ;  /* 0x0000000809097810 */ /* 0x000fc60007ffe0ff */
[----:B----4-:R-:W-:Y:S01]  /*0fb0*/  FFMA R26, R25, R26, R28 ;  /* 0x0000001a191a7223 */ /* 0x010fe2000000001c */
[----:B------:R-:W-:-:S03]  /*0fc0*/  ISETP.NE.AND P1, PT, R9, RZ, PT ;  /* 0x000000ff0900720c */ /* 0x000fc60003f25270 */
[----:B-----5:R-:W-:Y:S01]  /*0fd0*/  FFMA R24, R23, R24, R26 ;  /* 0x0000001817187223 */ /* 0x020fe2000000001a */
[----:B------:R-:W-:Y:S02]  /*0fe0*/  LEA R10, R5, R10, 0x3 ;  /* 0x0000000a050a7211 */ /* 0x000fe400078e18ff */
[----:B------:R-:W-:Y:S01]  /*0ff0*/  LEA R7, R2, R7, 0x3 ;  /* 0x0000000702077211 */ /* 0x000fe200078e18ff */
[----:B--2---:R-:W-:-:S04]  /*1000*/  FFMA R22, R21, R22, R24 ;  /* 0x0000001615167223 */ /* 0x004fc80000000018 */
[----:B------:R-:W-:-:S04]  /*1010*/  FFMA R13, R13, R20, R22 ;  /* 0x000000140d0d7223 */ /* 0x000fc80000000016 */
[----:B------:R-:W-:-:S04]  /*1020*/  FFMA R12, R12, R17, R13 ;  /* 0x000000110c0c7223 */ /* 0x000fc8000000000d */
[----:B------:R-:W-:Y:S01]  /*1030*/  FFMA R29, R29, R18, R12 ;  /* 0x000000121d1d7223 */ /* 0x000fe2000000000c */
[----:B------:R-:W-:Y:S06]  /*1040*/  @P1 BRA `(.L_x_9) ;  /* 0xfffffffc00441947 */ /* 0x000fec000383ffff */
[----:B------:R-:W-:Y:S05]  /*1050*/  BSYNC.RECONVERGENT B0 ;  /* 0x0000000000007941 */ /* 0x000fea0003800200 */
.L_x_8:
[----:B------:R-:W-:Y:S05]  /*1060*/  @!P0 BRA `(.L_x_7) ;  /* 0x0000000000e48947 */ /* 0x000fea0003800000 */
[----:B------:R-:W-:Y:S02]  /*1070*/  ISETP.GE.U32.AND P0, PT, R6, 0x4, PT ;  /* 0x000000040600780c */ /* 0x000fe40003f06070 */
[----:B------:R-:W-:-:S04]  /*1080*/  LOP3.LUT R9, R0, 0x3, RZ, 0xc0, !PT ;  /* 0x0000000300097812 */ /* 0x000fc800078ec0ff */
[----:B------:R-:W-:-:S07]  /*1090*/  ISETP.NE.AND P1, PT, R9, RZ, PT ;  /* 0x000000ff0900720c */ /* 0x000fce0003f25270 */
[----:B------:R-:W-:Y:S06]  /*10a0*/  @!P0 BRA `(.L_x_10) ;  /* 0x0000000000648947 */ /* 0x000fec0003800000 */
[----:B------:R-:W0:Y:S01]  /*10b0*/  LDC.64 R20, c[0x0][0x390] ;  /* 0x0000e400ff147b82 */ /* 0x000e220000000a00 */
[C---:B------:R-:W-:Y:S02]  /*10c0*/  IMAD R7, R8.reuse, R5, R4 ;  /* 0x0000000508077224 */ /* 0x040fe400078e0204 */
[----:B------:R-:W-:-:S05]  /*10d0*/  IMAD R11, R8, R2, R3 ;  /* 0x00000002080b7224 */ /* 0x000fca00078e0203 */
[----:B------:R-:W1:Y:S01]  /*10e0*/  LDC.64 R22, c[0x0][0x380] ;  /* 0x0000e000ff167b82 */ /* 0x000e620000000a00 */
[----:B0-----:R-:W-:-:S04]  /*10f0*/  IMAD.WIDE R20, R7, 0x4, R20 ;  /* 0x0000000407147825 */ /* 0x001fc800078e0214 */
[----:B------:R-:W-:Y:S02]  /*1100*/  IMAD.WIDE R6, R5, 0x4, R20 ;  /* 0x0000000405067825 */ /* 0x000fe400078e0214 */
[----:B------:R-:W2:Y:S02]  /*1110*/  LDG.E R20, desc[UR12][R20.64] ;  /* 0x0000000c14147981 */ /* 0x000ea4000c1e1900 */
[----:B-1----:R-:W-:-:S04]  /*1120*/  IMAD.WIDE R22, R11, 0x4, R22 ;  /* 0x000000040b167825 */ /* 0x002fc800078e0216 */
[C---:B------:R-:W-:Y:S02]  /*1130*/  IMAD.WIDE R10, R2.reuse, 0x4, R22 ;  /* 0x00000004020a7825 */ /* 0x040fe400078e0216 */
[----:B------:R-:W2:Y:S02]  /*1140*/  LDG.E R22, desc[UR12][R22.64] ;  /* 0x0000000c16167981 */ /* 0x000ea4000c1e1900 */
[C---:B------:R-:W-:Y:S02]  /*1150*/  IMAD.WIDE R14, R5.reuse, 0x4, R6 ;  /* 0x00000004050e7825 */ /* 0x040fe400078e0206 */
[----:B------:R-:W3:Y:S02]  /*1160*/  LDG.E R7, desc[UR12][R6.64] ;  /* 0x0000000c06077981 */ /* 0x000ee4000c1e1900 */
[----:B------:R-:W-:Y:S02]  /*1170*/  IMAD.WIDE R12, R2, 0x4, R10 ;  /* 0x00000004020c7825 */ /* 0x000fe400078e020a */
[----:B------:R-:W3:Y:S02]  /*1180*/  LDG.E R10, desc[UR12][R10.64] ;  /* 0x0000000c0a0a7981 */ /* 0x000ee4000c1e1900 */
[----:B------:R-:W-:-:S02]  /*1190*/  IMAD.WIDE R16, R5, 0x4, R14 ;  /* 0x0000000405107825 */ /* 0x000fc400078e020e */
[----:B------:R-:W4:Y:S02]  /*11a0*/  LDG.E R25, desc[UR12][R14.64] ;  /* 0x0000000c0e197981 */ /* 0x000f24000c1e1900 */
[----:B------:R-:W-:Y:S02]  /*11b0*/  IMAD.WIDE R18, R2, 0x4, R12 ;  /* 0x0000000402127825 */ /* 0x000fe400078e020c */
[----:B------:R-:W4:Y:S04]  /*11c0*/  LDG.E R12, desc[UR12][R12.64] ;  /* 0x0000000c0c0c7981 */ /* 0x000f28000c1e1900 */
[----:B------:R-:W5:Y:S04]  /*11d0*/  LDG.E R17, desc[UR12][R16.64] ;  /* 0x0000000c10117981 */ /* 0x000f68000c1e1900 */
[----:B------:R-:W5:Y:S01]  /*11e0*/  LDG.E R18, desc[UR12][R18.64] ;  /* 0x0000000c12127981 */ /* 0x000f62000c1e1900 */
[----:B------:R-:W-:Y:S01]  /*11f0*/  IADD3 R8, PT, PT, R8, 0x4, RZ ;  /* 0x0000000408087810 */ /* 0x000fe20007ffe0ff */
[----:B--2---:R-:W-:-:S04]  /*1200*/  FFMA R20, R20, R22, R29 ;  /* 0x0000001614147223 */ /* 0x004fc8000000001d */
[----:B---3--:R-:W-:-:S04]  /*1210*/  FFMA R20, R7, R10, R20 ;  /* 0x0000000a07147223 */ /* 0x008fc80000000014 */
[----:B----4-:R-:W-:-:S04]  /*1220*/  FFMA R20, R25, R12, R20 ;  /* 0x0000000c19147223 */ /* 0x010fc80000000014 */
[----:B-----5:R-:W-:-:S07]  /*1230*/  FFMA R29, R17, R18, R20 ;  /* 0x00000012111d7223 */ /* 0x020fce0000000014 */
.L_x_10:
[----:B------:R-:W-:Y:S05]  /*1240*/  @!P1 BRA `(.L_x_7) ;  /* 0x00000000006c9947 */ /* 0x000fea0003800000 */
[----:B------:R-:W-:Y:S02]  /*1250*/  ISETP.NE.AND P0, PT, R9, 0x1, PT ;  /* 0x000000010900780c */ /* 0x000fe40003f05270 */
[----:B------:R-:W-:-:S04]  /*1260*/  LOP3.LUT R0, R0, 0x1, RZ, 0xc0, !PT ;  /* 0x0000000100007812 */ /* 0x000fc800078ec0ff */
[----:B------:R-:W-:-:S07]  /*1270*/  ISETP.NE.U32.AND P1, PT, R0, 0x1, PT ;  /* 0x000000010000780c */ /* 0x000fce0003f25070 */
[----:B------:R-:W0:Y:S01]  /*1280*/  @P0 LDC.64 R12, c[0x0][0x390] ;  /* 0x0000e400ff0c0b82 */ /* 0x000e220000000a00 */
[C---:B------:R-:W-:Y:S02]  /*1290*/  @P0 IMAD R17, R8.reuse, R5, R4 ;  /* 0x0000000508110224 */ /* 0x040fe400078e0204 */
[C---:B------:R-:W-:Y:S01]  /*12a0*/  @P0 IMAD R9, R8.reuse, R2, R3 ;  /* 0x0000000208090224 */ /* 0x040fe200078e0203 */
[----:B------:R-:W-:-:S04]  /*12b0*/  @P0 IADD3 R8, PT, PT, R8, 0x2, RZ ;  /* 0x0000000208080810 */ /* 0x000fc80007ffe0ff */
[----:B------:R-:W1:Y:S08]  /*12c0*/  @P0 LDC.64 R14, c[0x0][0x380] ;  /* 0x0000e000ff0e0b82 */ /* 0x000e700000000a00 */
[----:B------:R-:W2:Y:S08]  /*12d0*/  @!P1 LDC.64 R10, c[0x0][0x390] ;  /* 0x0000e400ff0a9b82 */ /* 0x000eb00000000a00 */
[----:B------:R-:W3:Y:S01]  /*12e0*/  @!P1 LDC.64 R6, c[0x0][0x380] ;  /* 0x0000e000ff069b82 */ /* 0x000ee20000000a00 */
[----:B0-----:R-:W-:-:S04]  /*12f0*/  @P0 IMAD.WIDE R16, R17, 0x4, R12 ;  /* 0x0000000411100825 */ /* 0x001fc800078e020c */
[----:B------:R-:W-:Y:S01]  /*1300*/  @!P1 IMAD R19, R8, R5, R4 ;  /* 0x0000000508139224 */ /* 0x000fe200078e0204 */
[----:B------:R-:W4:Y:S01]  /*1310*/  @P0 LDG.E R0, desc[UR12][R16.64] ;  /* 0x0000000c10000981 */ /* 0x000f22000c1e1900 */
[----:B-1----:R-:W-:-:S04]  /*1320*/  @P0 IMAD.WIDE R12, R9, 0x4, R14 ;  /* 0x00000004090c0825 */ /* 0x002fc800078e020e */
[----:B------:R-:W-:Y:S02]  /*1330*/  @!P1 IMAD R21, R8, R2, R3 ;  /* 0x0000000208159224 */ /* 0x000fe400078e0203 */
[----:B------:R-:W-:-:S04]  /*1340*/  @P0 IMAD.WIDE R14, R5, 0x4, R16 ;  /* 0x00000004050e0825 */ /* 0x000fc800078e0210 */
[----:B------:R-:W-:Y:S02]  /*1350*/  @P0 IMAD.WIDE R8, R2, 0x4, R12 ;  /* 0x0000000402080825 */ /* 0x000fe400078e020c */
[----:B------:R-:W4:Y:S02]  /*1360*/  @P0 LDG.E R12, desc[UR12][R12.64] ;  /* 0x0000000c0c0c0981 */ /* 0x000f24000c1e1900 */
[----:B--2---:R-:W-:Y:S02]  /*1370*/  @!P1 IMAD.WIDE R10, R19, 0x4, R10 ;  /* 0x00000004130a9825 */ /* 0x004fe400078e020a */
[----:B------:R-:W2:Y:S02]  /*1380*/  @P0 LDG.E R15, desc[UR12][R14.64] ;  /* 0x0000000c0e0f0981 */ /* 0x000ea4000c1e1900 */
[----:B---3--:R-:W-:Y:S02]  /*1390*/  @!P1 IMAD.WIDE R6, R21, 0x4, R6 ;  /* 0x0000000415069825 */ /* 0x008fe400078e0206 */
[----:B------:R-:W2:Y:S04]  /*13a0*/  @P0 LDG.E R8, desc[UR12][R8.64] ;  /* 0x0000000c08080981 */ /* 0x000ea8000c1e1900 */
[----:B------:R-:W3:Y:S04]  /*13b0*/  @!P1 LDG.E R10, desc[UR12][R10.64] ;  /* 0x0000000c0a0a9981 */ /* 0x000ee8000c1e1900 */
[----:B------:R-:W3:Y:S01]  /*13c0*/  @!P1 LDG.E R6, desc[UR12][R6.64] ;  /* 0x0000000c06069981 */ /* 0x000ee2000c1e1900 */
[----:B----4-:R-:W-:-:S04]  /*13d0*/  @P0 FFMA R0, R0, R12, R29 ;  /* 0x0000000c00000223 */ /* 0x010fc8000000001d */
[----:B--2---:R-:W-:-:S04]  /*13e0*/  @P0 FFMA R29, R15, R8, R0 ;  /* 0x000000080f1d0223 */ /* 0x004fc80000000000 */
[----:B---3--:R-:W-:-:S07]  /*13f0*/  @!P1 FFMA R29, R10, R6, R29 ;  /* 0x000000060a1d9223 */ /* 0x008fce000000001d */
.L_x_7:
        /* <DEDUP_REMOVED lines=9> */
[----:B------:R-:W-:Y:S01]  /*1490*/  STG.E desc[UR12][R2.64], R29 ;  /* 0x0000001d02007986 */ /* 0x000fe2000c10190c */
[----:B------:R-:W-:Y:S05]  /*14a0*/  EXIT ;  /* 0x000000000000794d */ /* 0x000fea0003800000 */
.L_x_11:
[----:B------:R-:W-:-:S00]  /*14b0*/  BRA `(.L_x_11) ;  /* 0xfffffffc00fc7947 */ /* 0x000fc0000383ffff */
[----:B------:R-:W-:-:S00]  /*14c0*/  NOP ;  /* 0x0000000000007918 */ /* 0x000fc00000000000 */
        /* <DEDUP_REMOVED lines=11> */
.L_x_15:


//--------------------- .text._Z14matrixMultiplyPfS_S_S_iiiiii --------------------------
	.section	.text._Z14matrixMultiplyPfS_S_S_iiiiii,"ax",@progbits
	.align	128
        .global         _Z14matrixMultiplyPfS_S_S_iiiiii
        .type           _Z14matrixMultiplyPfS_S_S_iiiiii,@function
        .size           _Z14matrixMultiplyPfS_S_S_iiiiii,(.L_x_16 - _Z14matrixMultiplyPfS_S_S_iiiiii)
        .other          _Z14matrixMultiplyPfS_S_S_iiiiii,@"STO_CUDA_ENTRY STV_DEFAULT"
_Z14matrixMultiplyPfS_S_S_iiiiii:
.text._Z14matrixMultiplyPfS_S_S_iiiiii:
[----:B------:R-:W-:Y:S01]  /*0000*/  LDC R1, c[0x0][0x37c] ;  /* 0x0000df00ff017b82 */ /* 0x000fe20000000800 */
[----:B------:R-:W0:Y:S01]  /*0010*/  S2R R19, SR_CTAID.Y ;  /* 0x0000000000137919 */ /* 0x000e220000002600 */
[----:B------:R-:W1:Y:S01]  /*0020*/  LDCU UR9, c[0x0][0x3a4] ;  /* 0x00007480ff0977ac */ /* 0x000e620008000800 */
[----:B------:R-:W-:Y:S01]  /*0030*/  HFMA2 R23, -RZ, RZ, 0, 0 ;  /* 0x00000000ff177431 */ /* 0x000fe200000001ff */
[----:B------:R-:W0:Y:S01]  /*0040*/  S2R R17, SR_TID.Y ;  /* 0x0000000000117919 */ /* 0x000e220000002200 */
[----:B------:R-:W2:Y:S01]  /*0050*/  LDCU.64 UR10, c[0x0][0x358] ;  /* 0x00006b00ff0a77ac */ /* 0x000ea20008000a00 */
[----:B------:R-:W3:Y:S01]  /*0060*/  S2R R3, SR_CTAID.X ;  /* 0x0000000000037919 */ /* 0x000ee20000002500 */
[----:B------:R-:W3:Y:S01]  /*0070*/  S2R R18, SR_TID.X ;  /* 0x0000000000127919 */ /* 0x000ee20000002100 */
[----:B-1----:R-:W-:Y:S01]  /*0080*/  UISETP.GE.AND UP0, UPT, UR9, -0x1e, UPT ;  /* 0xffffffe20900788c */ /* 0x002fe2000bf06270 */
[----:B0-----:R-:W-:Y:S02]  /*0090*/  LEA R19, R19, R17, 0x5 ;  /* 0x0000001113137211 */ /* 0x001fe400078e28ff */
[----:B---3--:R-:W-:-:S06]  /*00a0*/  LEA R20, R3, R18, 0x5 ;  /* 0x0000001203147211 */ /* 0x008fcc00078e28ff */
[----:B--2---:R-:W-:Y:S05]  /*00b0*/  BRA.U !UP0, `(.L_x_12) ;  /* 0x0000000508d07547 */ /* 0x004fea000b800000 */
[----:B------:R-:W0:Y:S01]  /*00c0*/  S2UR UR7, SR_CgaCtaId ;  /* 0x00000000000779c3 */ /* 0x000e220000008800 */
[----:B------:R-:W1:Y:S01]  /*00d0*/  LDCU UR12, c[0x0][0x3ac] ;  /* 0x00007580ff0c77ac */ /* 0x000e620008000800 */
[----:B------:R-:W-:Y:S01]  /*00e0*/  MOV R23, RZ ;  /* 0x000000ff00177202 */ /* 0x000fe20000000f00 */
[----:B------:R-:W-:Y:S01]  /*00f0*/  IMAD R7, R19, UR9, R18 ;  /* 0x0000000913077c24 */ /* 0x000fe2000f8e0212 */
[----:B------:R-:W-:Y:S01]  /*0100*/  UMOV UR6, 0x400 ;  /* 0x0000040000067882 */ /* 0x000fe20000000000 */
[----:B------:R-:W-:-:S03]  /*0110*/  UIADD3 UR4, UPT, UPT, UR9, -0x1, URZ ;  /* 0xffffffff09047890 */ /* 0x000fc6000fffe0ff */
[----:B------:R-:W2:Y:S01]  /*0120*/  LDC.64 R4, c[0x0][0x3a8] ;  /* 0x0000ea00ff047b82 */ /* 0x000ea20000000a00 */
[----:B------:R-:W3:Y:S01]  /*0130*/  LDCU.64 UR14, c[0x0][0x3a0] ;  /* 0x00007400ff0e77ac */ /* 0x000ee20008000a00 */
[----:B------:R-:W-:-:S04]  /*0140*/  USHF.R.S32.HI UR5, URZ, 0x1f, UR4 ;  /* 0x0000001fff057899 */ /* 0x000fc80008011404 */
[----:B------:R-:W-:Y:S01]  /*0150*/  ULEA.HI UR5, UR5, UR4, URZ, 0x5 ;  /* 0x0000000405057291 */ /* 0x000fe2000f8f28ff */
[----:B-1----:R-:W-:-:S03]  /*0160*/  IMAD R16, R17, UR12, R18 ;  /* 0x0000000c11107c24 */ /* 0x002fc6000f8e0212 */
[----:B------:R-:W-:Y:S02]  /*0170*/  USHF.R.S32.HI UR5, URZ, 0x5, UR5 ;  /* 0x00000005ff057899 */ /* 0x000fe40008011405 */
[----:B0-----:R-:W-:Y:S01]  /*0180*/  ULEA UR8, UR7, UR6, 0x18 ;  /* 0x0000000607087291 */ /* 0x001fe2000f8ec0ff */
[----:B------:R-:W-:Y:S01]  /*0190*/  LEA R16, R3, R16, 0x5 ;  /* 0x0000001003107211 */ /* 0x000fe200078e28ff */
[----:B------:R-:W-:Y:S02]  /*01a0*/  UIADD3 UR6, UPT, UPT, UR6, 0x1000, URZ ;  /* 0x0000100006067890 */ /* 0x000fe4000fffe0ff */
[----:B------:R-:W-:Y:S02]  /*01b0*/  UIADD3 UR5, UPT, UPT, -UR5, URZ, URZ ;  /* 0x000000ff05057290 */ /* 0x000fe4000fffe1ff */
[----:B------:R-:W-:Y:S01]  /*01c0*/  ULEA UR6, UR7, UR6, 0x18 ;  /* 0x0000000607067291 */ /* 0x000fe2000f8ec0ff */
[----:B------:R-:W-:-:S04]  /*01d0*/  LEA R6, R17, UR8, 0x7 ;  /* 0x0000000811067c11 */ /* 0x000fc8000f8e38ff */
[C---:B------:R-:W-:Y:S02]  /*01e0*/  LEA R3, R18.reuse, R6, 0x2 ;  /* 0x0000000612037211 */ /* 0x040fe400078e10ff */
[----:B------:R-:W-:-:S04]  /*01f0*/  LEA R2, R18, UR6, 0x2 ;  /* 0x0000000612027c11 */ /* 0x000fc8000f8e10ff */
[----:B---3--:R-:W-:-:S07]  /*0200*/  LEA R0, R17, R2, 0x7 ;  /* 0x0000000211007211 */ /* 0x008fce00078e38ff */
.L_x_13:
[----:B------:R-:W-:Y:S01]  /*0210*/  ISETP.GE.AND P1, PT, R18, UR15, PT ;  /* 0x0000000f12007c0c */ /* 0x000fe2000bf26270 */
[----:B------:R-:W-:Y:S01]  /*0220*/  HFMA2 R29, -RZ, RZ, 0, 0 ;  /* 0x00000000ff1d7431 */ /* 0x000fe200000001ff */
[----:B--2---:R-:W-:Y:S02]  /*0230*/  ISETP.GE.AND P0, PT, R17, R4, PT ;  /* 0x000000041100720c */ /* 0x004fe40003f06270 */
[----:B------:R-:W-:Y:S02]  /*0240*/  ISETP.GE.OR P1, PT, R19, UR14, P1 ;  /* 0x0000000e13007c0c */ /* 0x000fe40008f26670 */
[----:B------:R-:W-:Y:S02]  /*0250*/  ISETP.GE.OR P0, PT, R20, R5, P0 ;  /* 0x000000051400720c */ /* 0x000fe40000706670 */
[----:B------:R-:W-:-:S09]  /*0260*/  MOV R22, RZ ;  /* 0x000000ff00167202 */ /* 0x000fd20000000f00 */
[----:B------:R-:W0:Y:S08]  /*0270*/  @!P1 LDC.64 R10, c[0x0][0x388] ;  /* 0x0000e200ff0a9b82 */ /* 0x000e300000000a00 */
[----:B------:R-:W1:Y:S01]  /*0280*/  @!P0 LDC.64 R8, c[0x0][0x390] ;  /* 0x0000e400ff088b82 */ /* 0x000e620000000a00 */
[----:B0-----:R-:W-:-:S05]  /*0290*/  @!P1 IMAD.WIDE R10, R7, 0x4, R10 ;  /* 0x00000004070a9825 */ /* 0x001fca00078e020a */
[----:B------:R-:W2:Y:S01]  /*02a0*/  @!P1 LDG.E R22, desc[UR10][R10.64] ;  /* 0x0000000a0a169981 */ /* 0x000ea2000c1e1900 */
[----:B-1----:R-:W-:-:S05]  /*02b0*/  @!P0 IMAD.WIDE R24, R16, 0x4, R8 ;  /* 0x0000000410188825 */ /* 0x002fca00078e0208 */
[----:B------:R-:W3:Y:S01]  /*02c0*/  @!P0 LDG.E R29, desc[UR10][R24.64] ;  /* 0x0000000a181d8981 */ /* 0x000ee2000c1e1900 */
[----:B------:R-:W-:-:S04]  /*02d0*/  UIADD3 UR5, UPT, UPT, UR5, 0x1, URZ ;  /* 0x0000000105057890 */ /* 0x000fc8000fffe0ff */
[----:B------:R-:W-:Y:S01]  /*02e0*/  UISETP.NE.AND UP0, UPT, UR5, 0x1, UPT ;  /* 0x000000010500788c */ /* 0x000fe2000bf05270 */
[----:B--2---:R-:W-:Y:S04]  /*02f0*/  STS [R3], R22 ;  /* 0x0000001603007388 */ /* 0x004fe80000000800 */
[----:B---3--:R-:W-:Y:S01]  /*0300*/  STS [R0], R29 ;  /* 0x0000001d00007388 */ /* 0x008fe20000000800 */
[----:B------:R-:W-:Y:S06]  /*0310*/  BAR.SYNC.DEFER_BLOCKING 0x0 ;  /* 0x0000000000007b1d */ /* 0x000fec0000010000 */
[----:B------:R-:W-:Y:S04]  /*0320*/  LDS R26, [R2] ;  /* 0x00000000021a7984 */ /* 0x000fe80000000800 */
[----:B------:R-:W0:Y:S04]  /*0330*/  LDS.128 R12, [R6] ;  /* 0x00000000060c7984 */ /* 0x000e280000000c00 */
[----:B------:R-:W1:Y:S04]  /*0340*/  LDS R25, [R2+0x80] ;  /* 0x0000800002197984 */ /* 0x000e680000000800 */
[----:B------:R-:W2:Y:S04]  /*0350*/  LDS R27, [R2+0x100] ;  /* 0x00010000021b7984 */ /* 0x000ea80000000800 */
[----:B------:R-:W3:Y:S04]  /*0360*/  LDS R28, [R2+0x180] ;  /* 0x00018000021c7984 */ /* 0x000ee80000000800 */
[----:B------:R-:W-:Y:S04]  /*0370*/  LDS R21, [R2+0x200] ;  /* 0x0002000002157984 */ /* 0x000fe80000000800 */
[----:B------:R-:W4:Y:S04]  /*0380*/  LDS.128 R8, [R6+0x10] ;  /* 0x0000100006087984 */ /* 0x000f280000000c00 */
[----:B------:R-:W5:Y:S04]  /*0390*/  LDS R22, [R2+0x280] ;  /* 0x0002800002167984 */ /* 0x000f680000000800 */
[----:B------:R-:W-:Y:S01]  /*03a0*/  LDS R24, [R2+0x480] ;  /* 0x0004800002187984 */ /* 0x000fe20000000800 */
[----:B0-----:R-:W-:-:S03]  /*03b0*/  FFMA R12, R12, R26, R23 ;  /* 0x0000001a0c0c7223 */ /* 0x001fc60000000017 */
[----:B------:R-:W0:Y:S04]  /*03c0*/  LDS R23, [R2+0x300] ;  /* 0x0003000002177984 */ /* 0x000e280000000800 */
[----:B------:R-:W0:Y:S01]  /*03d0*/  LDS R26, [R2+0x380] ;  /* 0x00038000021a7984 */ /* 0x000e220000000800 */
[----:B-1----:R-:W-:-:S03]  /*03e0*/  FFMA R12, R25, R13, R12 ;  /* 0x0000000d190c7223 */ /* 0x002fc6000000000c */
[----:B------:R-:W-:Y:S01]  /*03f0*/  LDS R25, [R2+0x400] ;  /* 0x0004000002197984 */ /* 0x000fe20000000800 */
[----:B--2---:R-:W-:-:S04]  /*0400*/  FFMA R27, R27, R14, R12 ;  /* 0x0000000e1b1b7223 */ /* 0x004fc8000000000c */
[----:B---3--:R-:W-:Y:S02]  /*0410*/  FFMA R27, R28, R15, R27 ;  /* 0x0000000f1c1b7223 */ /* 0x008fe4000000001b */
[----:B------:R-:W1:Y:S02]  /*0420*/  LDS.128 R12, [R6+0x20] ;  /* 0x00002000060c7984 */ /* 0x000e640000000c00 */
[----:B----4-:R-:W-:Y:S02]  /*0430*/  FFMA R21, R8, R21, R27 ;  /* 0x0000001508157223 */ /* 0x010fe4000000001b */
[----:B------:R-:W-:Y:S02]  /*0440*/  LDS R28, [R2+0x580] ;  /* 0x00058000021c7984 */ /* 0x000fe40000000800 */
[----:B-----5:R-:W-:Y:S02]  /*0450*/  FFMA R22, R22, R9, R21 ;  /* 0x0000000916167223 */ /* 0x020fe40000000015 */
[----:B------:R-:W2:Y:S02]  /*0460*/  LDS R21, [R2+0x500] ;  /* 0x0005000002157984 */ /* 0x000ea40000000800 */
[----:B0-----:R-:W-:-:S02]  /*0470*/  FFMA R23, R23, R10, R22 ;  /* 0x0000000a17177223 */ /* 0x001fc40000000016 */
[----:B------:R-:W-:Y:S02]  /*0480*/  LDS R22, [R2+0x680] ;  /* 0x0006800002167984 */ /* 0x000fe40000000800 */
[----:B------:R-:W-:Y:S02]  /*0490*/  FFMA R27, R26, R11, R23 ;  /* 0x0000000b1a1b7223 */ /* 0x000fe40000000017 */
[----:B------:R-:W-:Y:S04]  /*04a0*/  LDS R23, [R2+0x600] ;  /* 0x0006000002177984 */ /* 0x000fe80000000800 */
[----:B------:R-:W0:Y:S04]  /*04b0*/  LDS.128 R8, [R6+0x30] ;  /* 0x0000300006087984 */ /* 0x000e280000000c00 */
[----:B------:R-:W-:Y:S01]  /*04c0*/  LDS R26, [R2+0x780] ;  /* 0x00078000021a7984 */ /* 0x000fe20000000800 */
[----:B-1----:R-:W-:-:S04]  /*04d0*/  FFMA R25, R12, R25, R27 ;  /* 0x000000190c197223 */ /* 0x002fc8000000001b */
[----:B------:R-:W-:Y:S02]  /*04e0*/  FFMA R24, R24, R13, R25 ;  /* 0x0000000d18187223 */ /* 0x000fe40000000019 */
[----:B------:R-:W1:Y:S02]  /*04f0*/  LDS R25, [R2+0x700] ;  /* 0x0007000002197984 */ /* 0x000e640000000800 */
[----:B--2---:R-:W-:Y:S02]  /*0500*/  FFMA R21, R21, R14, R24 ;  /* 0x0000000e15157223 */ /* 0x004fe40000000018 */
[----:B------:R-:W-:Y:S02]  /*0510*/  LDS R24, [R2+0x880] ;  /* 0x0008800002187984 */ /* 0x000fe40000000800 */
[----:B------:R-:W-:Y:S02]  /*0520*/  FFMA R27, R28, R15, R21 ;  /* 0x0000000f1c1b7223 */ /* 0x000fe40000000015 */
[----:B------:R-:W-:Y:S04]  /*0530*/  LDS R21, [R2+0x800] ;  /* 0x0008000002157984 */ /* 0x000fe80000000800 */
[----:B------:R-:W2:Y:S04]  /*0540*/  LDS.128 R12, [R6+0x40] ;  /* 0x00004000060c7984 */ /* 0x000ea80000000c00 */
[----:B------:R-:W-:Y:S01]  /*0550*/  LDS R28, [R2+0x980] ;  /* 0x00098000021c7984 */ /* 0x000fe20000000800 */
[----:B0-----:R-:W-:-:S03]  /*0560*/  FFMA R23, R8, R23, R27 ;  /* 0x0000001708177223 */ /* 0x001fc6000000001b */
[----:B------:R-:W0:Y:S01]  /*0570*/  LDS R27, [R2+0x900] ;  /* 0x00090000021b7984 */ /* 0x000e220000000800 */
[----:B------:R-:W-:-:S03]  /*0580*/  FFMA R22, R22, R9, R23 ;  /* 0x0000000916167223 */ /* 0x000fc60000000017 */
[----:B------:R-:W-:Y:S01]  /*0590*/  LDS R23, [R2+0xa00] ;  /* 0x000a000002177984 */ /* 0x000fe20000000800 */
[----:B-1----:R-:W-:-:S03]  /*05a0*/  FFMA R25, R25, R10, R22 ;  /* 0x0000000a19197223 */ /* 0x002fc60000000016 */
[----:B------:R-:W-:Y:S01]  /*05b0*/  LDS R22, [R2+0xa80] ;  /* 0x000a800002167984 */ /* 0x000fe20000000800 */
[----:B------:R-:W-:-:S03]  /*05c0*/  FFMA R25, R26, R11, R25 ;  /* 0x0000000b1a197223 */ /* 0x000fc60000000019 */
[----:B------:R-:W1:Y:S04]  /*05d0*/  LDS.128 R8, [R6+0x50] ;  /* 0x0000500006087984 */ /* 0x000e680000000c00 */
[----:B------:R-:W-:Y:S01]  /*05e0*/  LDS R26, [R2+0xb80] ;  /* 0x000b8000021a7984 */ /* 0x000fe20000000800 */
[----:B--2---:R-:W-:-:S03]  /*05f0*/  FFMA R21, R12, R21, R25 ;  /* 0x000000150c157223 */ /* 0x004fc60000000019 */
[----:B------:R-:W-:Y:S01]  /*0600*/  LDS R25, [R2+0xc00] ;  /* 0x000c000002197984 */ /* 0x000fe20000000800 */
[----:B------:R-:W-:-:S03]  /*0610*/  FFMA R24, R24, R13, R21 ;  /* 0x0000000d18187223 */ /* 0x000fc60000000015 */
[----:B------:R-:W2:Y:S01]  /*0620*/  LDS R21, [R2+0xb00] ;  /* 0x000b000002157984 */ /* 0x000ea20000000800 */
[----:B0-----:R-:W-:-:S03]  /*0630*/  FFMA R27, R27, R14, R24 ;  /* 0x0000000e1b1b7223 */ /* 0x001fc60000000018 */
[----:B------:R-:W-:Y:S01]  /*0640*/  LDS R24, [R2+0xc80] ;  /* 0x000c800002187984 */ /* 0x000fe20000000800 */
[----:B------:R-:W-:-:S03]  /*0650*/  FFMA R27, R28, R15, R27 ;  /* 0x0000000f1c1b7223 */ /* 0x000fc6000000001b */
[----:B------:R-:W0:Y:S04]  /*0660*/  LDS.128 R12, [R6+0x60] ;  /* 0x00006000060c7984 */ /* 0x000e280000000c00 */
[----:B------:R-:W-:Y:S01]  /*0670*/  LDS R28, [R2+0xf00] ;  /* 0x000f0000021c7984 */ /* 0x000fe20000000800 */
[----:B-1----:R-:W-:-:S04]  /*0680*/  FFMA R23, R8, R23, R27 ;  /* 0x0000001708177223 */ /* 0x002fc8000000001b */
[----:B------:R-:W-:Y:S02]  /*0690*/  FFMA R22, R22, R9, R23 ;  /* 0x0000000916167223 */ /* 0x000fe40000000017 */
[----:B------:R-:W1:Y:S02]  /*06a0*/  LDS R23, [R2+0xd00] ;  /* 0x000d000002177984 */ /* 0x000e640000000800 */
[----:B--2---:R-:W-:Y:S02]  /*06b0*/  FFMA R21, R21, R10, R22 ;  /* 0x0000000a15157223 */ /* 0x004fe40000000016 */
[----:B------:R-:W2:Y:S02]  /*06c0*/  LDS R22, [R2+0xd80] ;  /* 0x000d800002167984 */ /* 0x000ea40000000800 */
[----:B------:R-:W-:Y:S02]  /*06d0*/  FFMA R27, R26, R11, R21 ;  /* 0x0000000b1a1b7223 */ /* 0x000fe40000000015 */
[----:B------:R-:W-:Y:S04]  /*06e0*/  LDS R21, [R2+0xe00] ;  /* 0x000e000002157984 */ /* 0x000fe80000000800 */
[----:B------:R-:W3:Y:S01]  /*06f0*/  LDS.128 R8, [R6+0x70] ;  /* 0x0000700006087984 */ /* 0x000ee20000000c00 */
[----:B0-----:R-:W-:-:S03]  /*0700*/  FFMA R25, R12, R25, R27 ;  /* 0x000000190c197223 */ /* 0x001fc6000000001b */
[----:B------:R-:W0:Y:S01]  /*0710*/  LDS R12, [R2+0xe80] ;  /* 0x000e8000020c7984 */ /* 0x000e220000000800 */
[----:B------:R-:W-:-:S03]  /*0720*/  FFMA R26, R24, R13, R25 ;  /* 0x0000000d181a7223 */ /* 0x000fc60000000019 */
[----:B------:R-:W4:Y:S01]  /*0730*/  LDS R24, [R2+0xf80] ;  /* 0x000f800002187984 */ /* 0x000f220000000800 */
[----:B-1----:R-:W-:-:S04]  /*0740*/  FFMA R23, R23, R14, R26 ;  /* 0x0000000e17177223 */ /* 0x002fc8000000001a */
[----:B--2---:R-:W-:-:S04]  /*0750*/  FFMA R15, R22, R15, R23 ;  /* 0x0000000f160f7223 */ /* 0x004fc80000000017 */
[----:B---3--:R-:W-:Y:S01]  /*0760*/  FFMA R15, R8, R21, R15 ;  /* 0x00000015080f7223 */ /* 0x008fe2000000000f */
[----:B------:R-:W-:-:S03]  /*0770*/  IADD3 R17, PT, PT, R17, 0x20, RZ ;  /* 0x0000002011117810 */ /* 0x000fc60007ffe0ff */
[----:B0-----:R-:W-:-:S04]  /*0780*/  FFMA R9, R12, R9, R15 ;  /* 0x000000090c097223 */ /* 0x001fc8000000000f */
[----:B------:R-:W-:Y:S01]  /*0790*/  FFMA R9, R28, R10, R9 ;  /* 0x0000000a1c097223 */ /* 0x000fe20000000009 */
[----:B------:R-:W-:Y:S02]  /*07a0*/  IADD3 R18, PT, PT, R18, 0x20, RZ ;  /* 0x0000002012127810 */ /* 0x000fe40007ffe0ff */
[----:B------:R-:W-:Y:S01]  /*07b0*/  IADD3 R7, PT, PT, R7, 0x20, RZ ;  /* 0x0000002007077810 */ /* 0x000fe20007ffe0ff */
[----:B----4-:R-:W-:Y:S01]  /*07c0*/  FFMA R23, R24, R11, R9 ;  /* 0x0000000b18177223 */ /* 0x010fe20000000009 */
[----:B------:R-:W-:Y:S01]  /*07d0*/  LEA R16, R5, R16, 0x5 ;  /* 0x0000001005107211 */ /* 0x000fe200078e28ff */
[----:B------:R-:W-:Y:S06]  /*07e0*/  BAR.SYNC.DEFER_BLOCKING 0x0 ;  /* 0x0000000000007b1d */ /* 0x000fec0000010000 */
[----:B------:R-:W-:Y:S05]  /*07f0*/  BRA.U UP0, `(.L_x_13) ;  /* 0xfffffff900847547 */ /* 0x000fea000b83ffff */
.L_x_12:
[----:B------:R-:W0:Y:S02]  /*0800*/  LDCU.64 UR4, c[0x0][0x3b0] ;  /* 0x00007600ff0477ac */ /* 0x000e240008000a00 */
[----:B0-----:R-:W-:-:S04]  /*0810*/  ISETP.GE.AND P0, PT, R20, UR5, PT ;  /* 0x0000000514007c0c */ /* 0x001fc8000bf06270 */
[----:B------:R-:W-:-:S13]  /*0820*/  ISETP.GE.OR P0, PT, R19, UR4, P0 ;  /* 0x0000000413007c0c */ /* 0x000fda0008706670 */
[----:B------:R-:W-:Y:S05]  /*0830*/  @P0 EXIT ;  /* 0x000000000000094d */ /* 0x000fea0003800000 */
[----:B------:R-:W0:Y:S01]  /*0840*/  LDC.64 R2, c[0x0][0x380] ;  /* 0x0000e000ff027b82 */ /* 0x000e220000000a00 */
[----:B------:R-:W-:-:S07]  /*0850*/  IMAD R19, R19, UR5, R20 ;  /* 0x0000000513137c24 */ /* 0x000fce000f8e0214 */
[----:B------:R-:W1:Y:S01]  /*0860*/  LDC.64 R4, c[0x0][0x398] ;  /* 0x0000e600ff047b82 */ /* 0x000e620000000a00 */
[----:B0-----:R-:W-:-:S06]  /*0870*/  IMAD.WIDE.U32 R2, R19, 0x4, R2 ;  /* 0x0000000413027825 */ /* 0x001fcc00078e0002 */
[----:B------:R-:W2:Y:S01]  /*0880*/  LDG.E R2, desc[UR10][R2.64] ;  /* 0x0000000a02027981 */ /* 0x000ea2000c1e1900 */
[----:B-1----:R-:W-:-:S04]  /*0890*/  IMAD.WIDE.U32 R4, R19, 0x4, R4 ;  /* 0x0000000413047825 */ /* 0x002fc800078e0004 */
[----:B--2---:R-:W-:-:S05]  /*08a0*/  FADD R23, R2, -R23 ;  /* 0x8000001702177221 */ /* 0x004fca0000000000 */
[----:B------:R-:W-:Y:S01]  /*08b0*/  STG.E desc[UR10][R4.64], R23 ;  /* 0x0000001704007986 */ /* 0x000fe2000c10190a */
[----:B------:R-:W-:Y:S05]  /*08c0*/  EXIT ;  /* 0x000000000000794d */ /* 0x000fea0003800000 */
.L_x_14:
        /* <DEDUP_REMOVED lines=11> */
.L_x_16:


//--------------------- .nv.shared.reserved.0     --------------------------
	.section	.nv.shared.reserved.0,"aw",@nobits
	.weak		__nv_reservedSMEM_offset_0_alias
	.size		__nv_reservedSMEM_offset_0_alias, 0, 64
	.other		__nv_reservedSMEM_offset_0_alias,@"STO_CUDA_RESERVED_SHARED STV_DEFAULT"
__nv_reservedSMEM_offset_0_alias:
	.zero		0
	.zero		64


//--------------------- .nv.shared._Z14matrixMultiplyPfS_S_S_iiiiii --------------------------
	.section	.nv.shared._Z14matrixMultiplyPfS_S_S_iiiiii,"aw",@nobits
	.sectionflags	@""
	.align	4
.nv.shared._Z14matrixMultiplyPfS_S_S_iiiiii:
	.zero		9216


//--------------------- .nv.constant0._Z10sgd_kernelPfS_S_ffiii --------------------------
	.section	.nv.constant0._Z10sgd_kernelPfS_S_ffiii,"a",@progbits
	.sectionflags	@""
	.align	4
.nv.constant0._Z10sgd_kernelPfS_S_ffiii:
	.zero		940


//--------------------- .nv.constant0._Z14matrixMultiplyPfS_S_S_iiiiii --------------------------
	.section	.nv.constant0._Z14matrixMultiplyPfS_S_S_iiiiii,"a",@progbits
	.sectionflags	@""
	.align	4
.nv.constant0._Z14matrixMultiplyPfS_S_S_iiiiii:
	.zero		952


//--------------------- SYMBOLS --------------------------

	.type		.nv.reservedSmem.offset0,@object
	.size		.nv.reservedSmem.offset0,0x4
	.type		.nv.reservedSmem.cap,@object
	.size		.nv.reservedSmem.cap,0x4
